	.target	sm_100a

	.elftype	@"ET_EXEC"


//--------------------- .note.nv.tkinfo           --------------------------
	.section	.note.nv.tkinfo,"",@"SHT_NOTE"
	.sectionflags	@"SHF_NOTE_NV_TKINFO"
	.tkinfo
        /*0018*/ 	.word	0x00000002
        /*0030*/ 	.string	""
        /*0030*/ 	.string	"ptxas"
        /*0030*/ 	.string	"Cuda compilation tools, release 13.0, V13.0.88"
        /*0030*/ 	.string	"Build cuda_13.0.r13.0/compiler.36424714_0"
        /*0030*/ 	.string	"-arch sm_100a -m 64 "



//--------------------- .note.nv.cuinfo           --------------------------
	.section	.note.nv.cuinfo,"",@"SHT_NOTE"
	.sectionflags	@"SHF_NOTE_NV_CUINFO"
        /*0018*/ 	.short	0x0002
        /*001a*/ 	.short	0x0064
        /*001c*/ 	.short	0x0082
	.zero		2


//--------------------- .nv.info                  --------------------------
	.section	.nv.info,"",@"SHT_CUDA_INFO"
	.align	4


	//----- nvinfo : EIATTR_REGCOUNT
	.align		4
        /*0000*/ 	.byte	0x04, 0x2f
        /*0002*/ 	.short	(.L_19 - .L_18)
	.align		4
.L_18:
        /*0004*/ 	.word	index@(_ZN7cutlass13device_kernelINS_4gemm6kernel13GemmUniversalIN4cute5tupleIJiiiiEEENS1_10collective13CollectiveMmaINS1_35MainloopSm100TmaUmmaWarpSpecializedILi2ELi2ELi4ENS5_IJNS4_1CILi2EEESB_NSA_ILi1EEEEEEEENS5_IJNSA_ILi64EEENSA_ILi128EEESG_EEENS_10tfloat32_tENS5_IJlSC_lEEESI_SJ_NS4_8TiledMMAINS4_8MMA_AtomIJNS4_17SM100_MMA_TF32_SSISI_SI_fLi64ELi128ELNS4_4UMMA5MajorE0ELSO_0ELNSN_7ScaleInE0ELSP_0EEEEEENS4_6LayoutINS5_IJSC_SC_SC_EEENS5_IJNSA_ILi0EEESU_SU_EEEEENS5_IJNS4_10UnderscoreESX_SX_EEEEENS4_23SM90_TMA_LOAD_MULTICASTENS4_14ComposedLayoutINS4_7SwizzleILi3ELi4ELi3EEENS4_18smem_ptr_flag_bitsILi32EEENSS_INS5_IJNSA_ILi8EEENSA_ILi32EEEEEENS5_IJS17_SC_EEEEEEEvNS4_8identityES10_S1B_vS1C_EENS_8epilogue10collective18CollectiveEpilogueINS1E_23Sm100TmaWarpSpecializedILi4ELi2ELi16ELb1ELb0EEEJSH_NS5_IJNSS_ISF_SC_EENSS_IS17_SC_EEEEESI_SJ_SI_SJ_NS1E_6fusion15FusionCallbacksIS1I_NS1M_17LinearCombinationISI_fSI_fLNS_15FloatRoundStyleE2EEESH_S1L_JEEENS4_5SM1004TMEM4LOAD26SM100_TMEM_LOAD_16dp128b8xENS4_13SM90_TMA_LOADES1B_NS4_17SM75_U32x4_LDSM_NENS4_14SM90_TMA_STOREES1B_NS4_17SM90_U32x4_STSM_NENS4_39AutoVectorizingCopyWithAssumedAlignmentILi128EEEEEEvvEEEEvNT_6ParamsE)
        /*0008*/ 	.word	0x00000050


	//----- nvinfo : EIATTR_FRAME_SIZE
	.align		4
.L_19:
        /*000c*/ 	.byte	0x04, 0x11
        /*000e*/ 	.short	(.L_21 - .L_20)
	.align		4
.L_20:
        /*0010*/ 	.word	index@($__internal_2_$__cuda_sm10x_tcgen05_guardrail_trap_unallocated_columns_being_dealloced)
        /*0014*/ 	.word	0x00000000


	//----- nvinfo : EIATTR_FRAME_SIZE
	.align		4
.L_21:
        /*0018*/ 	.byte	0x04, 0x11
        /*001a*/ 	.short	(.L_23 - .L_22)
	.align		4
.L_22:
        /*001c*/ 	.word	index@($__internal_1_$__cuda_sm10x_tcgen05_guardrail_trap_phase_invalid_during_alloc)
        /*0020*/ 	.word	0x00000000


	//----- nvinfo : EIATTR_FRAME_SIZE
	.align		4
.L_23:
        /*0024*/ 	.byte	0x04, 0x11
        /*0026*/ 	.short	(.L_25 - .L_24)
	.align		4
.L_24:
        /*0028*/ 	.word	index@($__internal_0_$__cuda_sm10x_tcgen05_guardrail_trap_col_being_dealloced_not_returned_by_alloc)
        /*002c*/ 	.word	0x00000000


	//----- nvinfo : EIATTR_FRAME_SIZE
	.align		4
.L_25:
        /*0030*/ 	.byte	0x04, 0x11
        /*0032*/ 	.short	(.L_27 - .L_26)
	.align		4
.L_26:
        /*0034*/ 	.word	index@(_ZN7cutlass13device_kernelINS_4gemm6kernel13GemmUniversalIN4cute5tupleIJiiiiEEENS1_10collective13CollectiveMmaINS1_35MainloopSm100TmaUmmaWarpSpecializedILi2ELi2ELi4ENS5_IJNS4_1CILi2EEESB_NSA_ILi1EEEEEEEENS5_IJNSA_ILi64EEENSA_ILi128EEESG_EEENS_10tfloat32_tENS5_IJlSC_lEEESI_SJ_NS4_8TiledMMAINS4_8MMA_AtomIJNS4_17SM100_MMA_TF32_SSISI_SI_fLi64ELi128ELNS4_4UMMA5MajorE0ELSO_0ELNSN_7ScaleInE0ELSP_0EEEEEENS4_6LayoutINS5_IJSC_SC_SC_EEENS5_IJNSA_ILi0EEESU_SU_EEEEENS5_IJNS4_10UnderscoreESX_SX_EEEEENS4_23SM90_TMA_LOAD_MULTICASTENS4_14ComposedLayoutINS4_7SwizzleILi3ELi4ELi3EEENS4_18smem_ptr_flag_bitsILi32EEENSS_INS5_IJNSA_ILi8EEENSA_ILi32EEEEEENS5_IJS17_SC_EEEEEEEvNS4_8identityES10_S1B_vS1C_EENS_8epilogue10collective18CollectiveEpilogueINS1E_23Sm100TmaWarpSpecializedILi4ELi2ELi16ELb1ELb0EEEJSH_NS5_IJNSS_ISF_SC_EENSS_IS17_SC_EEEEESI_SJ_SI_SJ_NS1E_6fusion15FusionCallbacksIS1I_NS1M_17LinearCombinationISI_fSI_fLNS_15FloatRoundStyleE2EEESH_S1L_JEEENS4_5SM1004TMEM4LOAD26SM100_TMEM_LOAD_16dp128b8xENS4_13SM90_TMA_LOADES1B_NS4_17SM75_U32x4_LDSM_NENS4_14SM90_TMA_STOREES1B_NS4_17SM90_U32x4_STSM_NENS4_39AutoVectorizingCopyWithAssumedAlignmentILi128EEEEEEvvEEEEvNT_6ParamsE)
        /*0038*/ 	.word	0x00000000


	//----- nvinfo : EIATTR_MIN_STACK_SIZE
	.align		4
.L_27:
        /*003c*/ 	.byte	0x04, 0x12
        /*003e*/ 	.short	(.L_29 - .L_28)
	.align		4
.L_28:
        /*0040*/ 	.word	index@(_ZN7cutlass13device_kernelINS_4gemm6kernel13GemmUniversalIN4cute5tupleIJiiiiEEENS1_10collective13CollectiveMmaINS1_35MainloopSm100TmaUmmaWarpSpecializedILi2ELi2ELi4ENS5_IJNS4_1CILi2EEESB_NSA_ILi1EEEEEEEENS5_IJNSA_ILi64EEENSA_ILi128EEESG_EEENS_10tfloat32_tENS5_IJlSC_lEEESI_SJ_NS4_8TiledMMAINS4_8MMA_AtomIJNS4_17SM100_MMA_TF32_SSISI_SI_fLi64ELi128ELNS4_4UMMA5MajorE0ELSO_0ELNSN_7ScaleInE0ELSP_0EEEEEENS4_6LayoutINS5_IJSC_SC_SC_EEENS5_IJNSA_ILi0EEESU_SU_EEEEENS5_IJNS4_10UnderscoreESX_SX_EEEEENS4_23SM90_TMA_LOAD_MULTICASTENS4_14ComposedLayoutINS4_7SwizzleILi3ELi4ELi3EEENS4_18smem_ptr_flag_bitsILi32EEENSS_INS5_IJNSA_ILi8EEENSA_ILi32EEEEEENS5_IJS17_SC_EEEEEEEvNS4_8identityES10_S1B_vS1C_EENS_8epilogue10collective18CollectiveEpilogueINS1E_23Sm100TmaWarpSpecializedILi4ELi2ELi16ELb1ELb0EEEJSH_NS5_IJNSS_ISF_SC_EENSS_IS17_SC_EEEEESI_SJ_SI_SJ_NS1E_6fusion15FusionCallbacksIS1I_NS1M_17LinearCombinationISI_fSI_fLNS_15FloatRoundStyleE2EEESH_S1L_JEEENS4_5SM1004TMEM4LOAD26SM100_TMEM_LOAD_16dp128b8xENS4_13SM90_TMA_LOADES1B_NS4_17SM75_U32x4_LDSM_NENS4_14SM90_TMA_STOREES1B_NS4_17SM90_U32x4_STSM_NENS4_39AutoVectorizingCopyWithAssumedAlignmentILi128EEEEEEvvEEEEvNT_6ParamsE)
        /*0044*/ 	.word	0x00000000
.L_29:


//--------------------- .nv.compat                --------------------------
	.section	.nv.compat,"",@"SHT_CUDA_COMPAT_INFO"
	.align	4
        /*0000*/ 	.byte	0x02, 0x09, 0x01, 0x00, 0x02, 0x02, 0x02, 0x00, 0x02, 0x05, 0x05, 0x00, 0x03, 0x07, 0x01, 0x01
        /*0010*/ 	.byte	0x02, 0x03, 0x01, 0x00, 0x02, 0x06, 0x01, 0x00, 0x04, 0x0b, 0x08, 0x00, 0x09, 0x00, 0x00, 0x00
        /*0020*/ 	.byte	0x00, 0x00, 0x00, 0x00


//--------------------- .nv.info._ZN7cutlass13device_kernelINS_4gemm6kernel13GemmUniversalIN4cute5tupleIJiiiiEEENS1_10collective13CollectiveMmaINS1_35MainloopSm100TmaUmmaWarpSpecializedILi2ELi2ELi4ENS5_IJNS4_1CILi2EEESB_NSA_ILi1EEEEEEEENS5_IJNSA_ILi64EEENSA_ILi128EEESG_EEENS_10tfloat32_tENS5_IJlSC_lEEESI_SJ_NS4_8TiledMMAINS4_8MMA_AtomIJNS4_17SM100_MMA_TF32_SSISI_SI_fLi64ELi128ELNS4_4UMMA5MajorE0ELSO_0ELNSN_7ScaleInE0ELSP_0EEEEEENS4_6LayoutINS5_IJSC_SC_SC_EEENS5_IJNSA_ILi0EEESU_SU_EEEEENS5_IJNS4_10UnderscoreESX_SX_EEEEENS4_23SM90_TMA_LOAD_MULTICASTENS4_14ComposedLayoutINS4_7SwizzleILi3ELi4ELi3EEENS4_18smem_ptr_flag_bitsILi32EEENSS_INS5_IJNSA_ILi8EEENSA_ILi32EEEEEENS5_IJS17_SC_EEEEEEEvNS4_8identityES10_S1B_vS1C_EENS_8epilogue10collective18CollectiveEpilogueINS1E_23Sm100TmaWarpSpecializedILi4ELi2ELi16ELb1ELb0EEEJSH_NS5_IJNSS_ISF_SC_EENSS_IS17_SC_EEEEESI_SJ_SI_SJ_NS1E_6fusion15FusionCallbacksIS1I_NS1M_17LinearCombinationISI_fSI_fLNS_15FloatRoundStyleE2EEESH_S1L_JEEENS4_5SM1004TMEM4LOAD26SM100_TMEM_LOAD_16dp128b8xENS4_13SM90_TMA_LOADES1B_NS4_17SM75_U32x4_LDSM_NENS4_14SM90_TMA_STOREES1B_NS4_17SM90_U32x4_STSM_NENS4_39AutoVectorizingCopyWithAssumedAlignmentILi128EEEEEEvvEEEEvNT_6ParamsE --------------------------
	.section	.nv.info._ZN7cutlass13device_kernelINS_4gemm6kernel13GemmUniversalIN4cute5tupleIJiiiiEEENS1_10collective13CollectiveMmaINS1_35MainloopSm100TmaUmmaWarpSpecializedILi2ELi2ELi4ENS5_IJNS4_1CILi2EEESB_NSA_ILi1EEEEEEEENS5_IJNSA_ILi64EEENSA_ILi128EEESG_EEENS_10tfloat32_tENS5_IJlSC_lEEESI_SJ_NS4_8TiledMMAINS4_8MMA_AtomIJNS4_17SM100_MMA_TF32_SSISI_SI_fLi64ELi128ELNS4_4UMMA5MajorE0ELSO_0ELNSN_7ScaleInE0ELSP_0EEEEEENS4_6LayoutINS5_IJSC_SC_SC_EEENS5_IJNSA_ILi0EEESU_SU_EEEEENS5_IJNS4_10UnderscoreESX_SX_EEEEENS4_23SM90_TMA_LOAD_MULTICASTENS4_14ComposedLayoutINS4_7SwizzleILi3ELi4ELi3EEENS4_18smem_ptr_flag_bitsILi32EEENSS_INS5_IJNSA_ILi8EEENSA_ILi32EEEEEENS5_IJS17_SC_EEEEEEEvNS4_8identityES10_S1B_vS1C_EENS_8epilogue10collective18CollectiveEpilogueINS1E_23Sm100TmaWarpSpecializedILi4ELi2ELi16ELb1ELb0EEEJSH_NS5_IJNSS_ISF_SC_EENSS_IS17_SC_EEEEESI_SJ_SI_SJ_NS1E_6fusion15FusionCallbacksIS1I_NS1M_17LinearCombinationISI_fSI_fLNS_15FloatRoundStyleE2EEESH_S1L_JEEENS4_5SM1004TMEM4LOAD26SM100_TMEM_LOAD_16dp128b8xENS4_13SM90_TMA_LOADES1B_NS4_17SM75_U32x4_LDSM_NENS4_14SM90_TMA_STOREES1B_NS4_17SM90_U32x4_STSM_NENS4_39AutoVectorizingCopyWithAssumedAlignmentILi128EEEEEEvvEEEEvNT_6ParamsE,"",@"SHT_CUDA_INFO"
	.sectionflags	@""
	.align	4


	//----- nvinfo : EIATTR_CUDA_API_VERSION
	.align		4
        /*0000*/ 	.byte	0x04, 0x37
        /*0002*/ 	.short	(.L_31 - .L_30)
.L_30:
        /*0004*/ 	.word	0x00000082


	//----- nvinfo : EIATTR_KPARAM_INFO
	.align		4
.L_31:
        /*0008*/ 	.byte	0x04, 0x17
        /*000a*/ 	.short	(.L_33 - .L_32)
.L_32:
        /*000c*/ 	.word	0x00000000
        /*0010*/ 	.short	0x0000
        /*0012*/ 	.short	0x0000
        /*0014*/ 	.byte	0x00, 0xf0, 0x01, 0x20


	//----- nvinfo : EIATTR_AT_ENTRY_FRAGMENTS
	.align		4
.L_33:
        /*0018*/ 	.byte	0x04, 0x4f
        /*001a*/ 	.short	(.L_35 - .L_34)


	//   ....[0]....
.L_34:
        /*001c*/ 	.word	0x00000006


	//----- nvinfo : EIATTR_RESERVED_SMEM_USED
	.align		4
.L_35:
        /*0020*/ 	.byte	0x01, 0x41
	.zero		2


	//----- nvinfo : EIATTR_SPARSE_MMA_MASK
	.align		4
        /*0024*/ 	.byte	0x03, 0x50
        /*0026*/ 	.short	0x0000


	//----- nvinfo : EIATTR_TCGEN05_1CTA_USED
	.align		4
        /*0028*/ 	.byte	0x01, 0x51
	.zero		2


	//----- nvinfo : EIATTR_MAXREG_COUNT
	.align		4
        /*002c*/ 	.byte	0x03, 0x1b
        /*002e*/ 	.short	0x00ff


	//----- nvinfo : EIATTR_NUM_BARRIERS
	.align		4
        /*0030*/ 	.byte	0x02, 0x4c
        /*0032*/ 	.byte	0x07
	.zero		1


	//----- nvinfo : EIATTR_EXTERNS
	.align		4
        /*0034*/ 	.byte	0x04, 0x0f
        /*0036*/ 	.short	(.L_37 - .L_36)


	//   ....[0]....
	.align		4
.L_36:
        /*0038*/ 	.word	index@(__assertfail)


	//----- nvinfo : EIATTR_MERCURY_ISA_VERSION
	.align		4
.L_37:
        /*003c*/ 	.byte	0x03, 0x5f
        /*003e*/ 	.short	0x0101


	//----- nvinfo : EIATTR_INT_WARP_WIDE_INSTR_OFFSETS
	.align		4
        /*0040*/ 	.byte	0x04, 0x31
        /*0042*/ 	.short	(.L_39 - .L_38)


	//   ....[0]....
.L_38:
        /*0044*/ 	.word	0x000046a0


	//   ....[1]....
        /*0048*/ 	.word	0x000046d0


	//   ....[2]....
        /*004c*/ 	.word	0x000046f0


	//   ....[3]....
        /*0050*/ 	.word	0x00005230


	//   ....[4]....
        /*0054*/ 	.word	0x000052a0


	//   ....[5]....
        /*0058*/ 	.word	0x00005390


	//   ....[6]....
        /*005c*/ 	.word	0x00005410


	//   ....[7]....
        /*0060*/ 	.word	0x00005510


	//   ....[8]....
        /*0064*/ 	.word	0x00005590


	//   ....[9]....
        /*0068*/ 	.word	0x00005680


	//   ....[10]....
        /*006c*/ 	.word	0x00005730


	//----- nvinfo : EIATTR_COOP_GROUP_MASK_REGIDS
	.align		4
.L_39:
        /*0070*/ 	.byte	0x04, 0x29
        /*0072*/ 	.short	(.L_41 - .L_40)


	//   ....[0]....
.L_40:
        /*0074*/ 	.word	0xffffffff


	//   ....[1]....
        /*0078*/ 	.word	0xffffffff


	//   ....[2]....
        /*007c*/ 	.word	0xffffffff


	//   ....[3]....
        /*0080*/ 	.word	0xffffffff


	//   ....[4]....
        /*0084*/ 	.word	0xffffffff


	//   ....[5]....
        /*0088*/ 	.word	0xffffffff


	//   ....[6]....
        /*008c*/ 	.word	0xffffffff


	//   ....[7]....
        /*0090*/ 	.word	0xffffffff


	//   ....[8]....
        /*0094*/ 	.word	0xffffffff


	//   ....[9]....
        /*0098*/ 	.word	0xffffffff


	//   ....[10]....
        /*009c*/ 	.word	0xffffffff


	//   ....[11]....
        /*00a0*/ 	.word	0xffffffff


	//   ....[12]....
        /*00a4*/ 	.word	0xffffffff


	//   ....[13]....
        /*00a8*/ 	.word	0xffffffff


	//----- nvinfo : EIATTR_COOP_GROUP_INSTR_OFFSETS
	.align		4
.L_41:
        /*00ac*/ 	.byte	0x04, 0x28
        /*00ae*/ 	.short	(.L_43 - .L_42)


	//   ....[0]....
.L_42:
        /*00b0*/ 	.word	0x00000080


	//   ....[1]....
        /*00b4*/ 	.word	0x000004e0


	//   ....[2]....
        /*00b8*/ 	.word	0x00000650


	//   ....[3]....
        /*00bc*/ 	.word	0x000007f0


	//   ....[4]....
        /*00c0*/ 	.word	0x000008f0


	//   ....[5]....
        /*00c4*/ 	.word	0x00000a60


	//   ....[6]....
        /*00c8*/ 	.word	0x00000c00


	//   ....[7]....
        /*00cc*/ 	.word	0x00000db0


	//   ....[8]....
        /*00d0*/ 	.word	0x00002630


	//   ....[9]....
        /*00d4*/ 	.word	0x000033d0


	//   ....[10]....
        /*00d8*/ 	.word	0x000035e0


	//   ....[11]....
        /*00dc*/ 	.word	0x00003610


	//   ....[12]....
        /*00e0*/ 	.word	0x00004570


	//   ....[13]....
        /*00e4*/ 	.word	0x000047b0


	//----- nvinfo : EIATTR_VRC_CTA_INIT_COUNT
	.align		4
.L_43:
        /*00e8*/ 	.byte	0x02, 0x4a
        /*00ea*/ 	.byte	0x80
	.zero		1


	//----- nvinfo : EIATTR_SYSCALL_OFFSETS
	.align		4
        /*00ec*/ 	.byte	0x04, 0x46
        /*00ee*/ 	.short	(.L_45 - .L_44)


	//   ....[0]....
.L_44:
        /*00f0*/ 	.word	0x000063e0


	//   ....[1]....
        /*00f4*/ 	.word	0x000064d0


	//   ....[2]....
        /*00f8*/ 	.word	0x00006d60


	//   ....[3]....
        /*00fc*/ 	.word	0x00007720


	//   ....[4]....
        /*0100*/ 	.word	0x00008090


	//   ....[5]....
        /*0104*/ 	.word	0x00008a00


	//----- nvinfo : EIATTR_MBARRIER_INSTR_OFFSETS
	.align		4
.L_45:
        /*0108*/ 	.byte	0x04, 0x39
        /*010a*/ 	.short	(.L_47 - .L_46)


	//   ....[0]....
.L_46:
        /*010c*/ 	.word	0x00000600
        /*0110*/ 	.word	0x000000ff
        /*0114*/ 	.word	0x00000000
        /*0118*/ 	.short	0x0100
        /*011a*/ 	.byte	0x04
	.zero		1


	//   ....[1]....
        /*011c*/ 	.word	0x00000610
        /*0120*/ 	.word	0x000000ff
        /*0124*/ 	.word	0x00000010
        /*0128*/ 	.short	0x0100
        /*012a*/ 	.byte	0x04
	.zero		1


	//   ....[2]....
        /*012c*/ 	.word	0x00000620
        /*0130*/ 	.word	0x000000ff
        /*0134*/ 	.word	0x00000008
        /*0138*/ 	.short	0x0100
        /*013a*/ 	.byte	0x04
	.zero		1


	//   ....[3]....
        /*013c*/ 	.word	0x00000630
        /*0140*/ 	.word	0x000000ff
        /*0144*/ 	.word	0x00000018
        /*0148*/ 	.short	0x0100
        /*014a*/ 	.byte	0x04
	.zero		1


	//   ....[4]....
        /*014c*/ 	.word	0x00000760
        /*0150*/ 	.word	0x000000ff
        /*0154*/ 	.word	0x00000020
        /*0158*/ 	.short	0x0100
        /*015a*/ 	.byte	0x04
	.zero		1


	//   ....[5]....
        /*015c*/ 	.word	0x00000770
        /*0160*/ 	.word	0x000000ff
        /*0164*/ 	.word	0x00000040
        /*0168*/ 	.short	0x0100
        /*016a*/ 	.byte	0x04
	.zero		1


	//   ....[6]....
        /*016c*/ 	.word	0x00000780
        /*0170*/ 	.word	0x000000ff
        /*0174*/ 	.word	0x00000028
        /*0178*/ 	.short	0x0100
        /*017a*/ 	.byte	0x04
	.zero		1


	//   ....[7]....
        /*017c*/ 	.word	0x00000790
        /*0180*/ 	.word	0x000000ff
        /*0184*/ 	.word	0x00000048
        /*0188*/ 	.short	0x0100
        /*018a*/ 	.byte	0x04
	.zero		1


	//   ....[8]....
        /*018c*/ 	.word	0x000007a0
        /*0190*/ 	.word	0x000000ff
        /*0194*/ 	.word	0x00000030
        /*0198*/ 	.short	0x0100
        /*019a*/ 	.byte	0x04
	.zero		1


	//   ....[9]....
        /*019c*/ 	.word	0x000007b0
        /*01a0*/ 	.word	0x000000ff
        /*01a4*/ 	.word	0x00000050
        /*01a8*/ 	.short	0x0100
        /*01aa*/ 	.byte	0x04
	.zero		1


	//   ....[10]....
        /*01ac*/ 	.word	0x000007c0
        /*01b0*/ 	.word	0x000000ff
        /*01b4*/ 	.word	0x00000038
        /*01b8*/ 	.short	0x0100
        /*01ba*/ 	.byte	0x04
	.zero		1


	//   ....[11]....
        /*01bc*/ 	.word	0x000007d0
        /*01c0*/ 	.word	0x000000ff
        /*01c4*/ 	.word	0x00000058
        /*01c8*/ 	.short	0x0100
        /*01ca*/ 	.byte	0x04
	.zero		1


	//   ....[12]....
        /*01cc*/ 	.word	0x000008c0
        /*01d0*/ 	.word	0x000000ff
        /*01d4*/ 	.word	0x00000060
        /*01d8*/ 	.short	0x0100
        /*01da*/ 	.byte	0x06
	.zero		1


	//   ....[13]....
        /*01dc*/ 	.word	0x000008d0
        /*01e0*/ 	.word	0x000000ff
        /*01e4*/ 	.word	0x00000068
        /*01e8*/ 	.short	0x0100
        /*01ea*/ 	.byte	0x06
	.zero		1


	//   ....[14]....
        /*01ec*/ 	.word	0x00000a10
        /*01f0*/ 	.word	0x000000ff
        /*01f4*/ 	.word	0x00000070
        /*01f8*/ 	.short	0x0100
        /*01fa*/ 	.byte	0x06
	.zero		1


	//   ....[15]....
        /*01fc*/ 	.word	0x00000a20
        /*0200*/ 	.word	0x000000ff
        /*0204*/ 	.word	0x00000080
        /*0208*/ 	.short	0x0100
        /*020a*/ 	.byte	0x06
	.zero		1


	//   ....[16]....
        /*020c*/ 	.word	0x00000a30
        /*0210*/ 	.word	0x000000ff
        /*0214*/ 	.word	0x00000078
        /*0218*/ 	.short	0x0100
        /*021a*/ 	.byte	0x06
	.zero		1


	//   ....[17]....
        /*021c*/ 	.word	0x00000a40
        /*0220*/ 	.word	0x000000ff
        /*0224*/ 	.word	0x00000088
        /*0228*/ 	.short	0x0100
        /*022a*/ 	.byte	0x06
	.zero		1


	//   ....[18]....
        /*022c*/ 	.word	0x00000b70
        /*0230*/ 	.word	0x000000ff
        /*0234*/ 	.word	0x00000090
        /*0238*/ 	.short	0x0100
        /*023a*/ 	.byte	0x04
	.zero		1


	//   ....[19]....
        /*023c*/ 	.word	0x00000b80
        /*0240*/ 	.word	0x000000ff
        /*0244*/ 	.word	0x000000b0
        /*0248*/ 	.short	0x0100
        /*024a*/ 	.byte	0x04
	.zero		1


	//   ....[20]....
        /*024c*/ 	.word	0x00000b90
        /*0250*/ 	.word	0x000000ff
        /*0254*/ 	.word	0x00000098
        /*0258*/ 	.short	0x0100
        /*025a*/ 	.byte	0x04
	.zero		1


	//   ....[21]....
        /*025c*/ 	.word	0x00000ba0
        /*0260*/ 	.word	0x000000ff
        /*0264*/ 	.word	0x000000b8
        /*0268*/ 	.short	0x0100
        /*026a*/ 	.byte	0x04
	.zero		1


	//   ....[22]....
        /*026c*/ 	.word	0x00000bb0
        /*0270*/ 	.word	0x000000ff
        /*0274*/ 	.word	0x000000a0
        /*0278*/ 	.short	0x0100
        /*027a*/ 	.byte	0x04
	.zero		1


	//   ....[23]....
        /*027c*/ 	.word	0x00000bc0
        /*0280*/ 	.word	0x000000ff
        /*0284*/ 	.word	0x000000c0
        /*0288*/ 	.short	0x0100
        /*028a*/ 	.byte	0x04
	.zero		1


	//   ....[24]....
        /*028c*/ 	.word	0x00000bd0
        /*0290*/ 	.word	0x000000ff
        /*0294*/ 	.word	0x000000a8
        /*0298*/ 	.short	0x0100
        /*029a*/ 	.byte	0x04
	.zero		1


	//   ....[25]....
        /*029c*/ 	.word	0x00000be0
        /*02a0*/ 	.word	0x000000ff
        /*02a4*/ 	.word	0x000000c8
        /*02a8*/ 	.short	0x0100
        /*02aa*/ 	.byte	0x04
	.zero		1


	//   ....[26]....
        /*02ac*/ 	.word	0x00000cd0
        /*02b0*/ 	.word	0x000000ff
        /*02b4*/ 	.word	0x000000d0
        /*02b8*/ 	.short	0x0100
        /*02ba*/ 	.byte	0x04
	.zero		1


	//   ....[27]....
        /*02bc*/ 	.word	0x00000ce0
        /*02c0*/ 	.word	0x000000ff
        /*02c4*/ 	.word	0x000000e0
        /*02c8*/ 	.short	0x0100
        /*02ca*/ 	.byte	0x04
	.zero		1


	//   ....[28]....
        /*02cc*/ 	.word	0x00000cf0
        /*02d0*/ 	.word	0x000000ff
        /*02d4*/ 	.word	0x000000d8
        /*02d8*/ 	.short	0x0100
        /*02da*/ 	.byte	0x04
	.zero		1


	//   ....[29]....
        /*02dc*/ 	.word	0x00000d00
        /*02e0*/ 	.word	0x000000ff
        /*02e4*/ 	.word	0x000000e8
        /*02e8*/ 	.short	0x0100
        /*02ea*/ 	.byte	0x04
	.zero		1


	//   ....[30]....
        /*02ec*/ 	.word	0x000019a0
        /*02f0*/ 	.word	0x00000000
        /*02f4*/ 	.word	0x000000e0
        /*02f8*/ 	.short	0x010a
        /*02fa*/ 	.byte	0xff
	.zero		1


	//   ....[31]....
        /*02fc*/ 	.word	0x000019d0
        /*0300*/ 	.word	0x00000000
        /*0304*/ 	.word	0x000000d0
        /*0308*/ 	.short	0x0101
        /*030a*/ 	.byte	0xff
	.zero		1


	//   ....[32]....
        /*030c*/ 	.word	0x00001ab0
        /*0310*/ 	.word	0x000000ff
        /*0314*/ 	.word	0x00000010
        /*0318*/ 	.short	0x010a
        /*031a*/ 	.byte	0x04
	.zero		1


	//   ....[33]....
        /*031c*/ 	.word	0x00001b30
        /*0320*/ 	.word	0x000000ff
        /*0324*/ 	.word	0x00000010
        /*0328*/ 	.short	0x010a
        /*032a*/ 	.byte	0x39
	.zero		1


	//   ....[34]....
        /*032c*/ 	.word	0x00001c70
        /*0330*/ 	.word	0x000000ff
        /*0334*/ 	.word	0x00000010
        /*0338*/ 	.short	0x010a
        /*033a*/ 	.byte	0x04
	.zero		1


	//   ....[35]....
        /*033c*/ 	.word	0x00002070
        /*0340*/ 	.word	0x000000ff
        /*0344*/ 	.word	0x00000068
        /*0348*/ 	.short	0x0101
        /*034a*/ 	.byte	0x16
	.zero		1


	//   ....[36]....
        /*034c*/ 	.word	0x00002090
        /*0350*/ 	.word	0x000000ff
        /*0354*/ 	.word	0x00000010
        /*0358*/ 	.short	0x010a
        /*035a*/ 	.byte	0x04
	.zero		1


	//   ....[37]....
        /*035c*/ 	.word	0x00002110
        /*0360*/ 	.word	0x000000ff
        /*0364*/ 	.word	0x00000010
        /*0368*/ 	.short	0x010a
        /*036a*/ 	.byte	0x39
	.zero		1


	//   ....[38]....
        /*036c*/ 	.word	0x00002250
        /*0370*/ 	.word	0x000000ff
        /*0374*/ 	.word	0x00000010
        /*0378*/ 	.short	0x010a
        /*037a*/ 	.byte	0x04
	.zero		1


	//   ....[39]....
        /*037c*/ 	.word	0x00002660
        /*0380*/ 	.word	0x00000003
        /*0384*/ 	.word	0x00000070
        /*0388*/ 	.short	0x010a
        /*038a*/ 	.byte	0xff
	.zero		1


	//   ....[40]....
        /*038c*/ 	.word	0x000027b0
        /*0390*/ 	.word	0x00000000
        /*0394*/ 	.word	0x00000000
        /*0398*/ 	.short	0x0101
        /*039a*/ 	.byte	0xff
	.zero		1


	//   ....[41]....
        /*039c*/ 	.word	0x00002d70
        /*03a0*/ 	.word	0x000000ff
        /*03a4*/ 	.word	0x00000000
        /*03a8*/ 	.short	0x010a
        /*03aa*/ 	.byte	0x04
	.zero		1


	//   ....[42]....
        /*03ac*/ 	.word	0x00002e10
        /*03b0*/ 	.word	0x00000000
        /*03b4*/ 	.word	0x00000000
        /*03b8*/ 	.short	0x010a
        /*03ba*/ 	.byte	0xff
	.zero		1


	//   ....[43]....
        /*03bc*/ 	.word	0x00002f30
        /*03c0*/ 	.word	0x00000002
        /*03c4*/ 	.word	0x000000d0
        /*03c8*/ 	.short	0x010a
        /*03ca*/ 	.byte	0xff
	.zero		1


	//   ....[44]....
        /*03cc*/ 	.word	0x00002fa0
        /*03d0*/ 	.word	0x00000002
        /*03d4*/ 	.word	0x00000000
        /*03d8*/ 	.short	0x0101
        /*03da*/ 	.byte	0xff
	.zero		1


	//   ....[45]....
        /*03dc*/ 	.word	0x00002fc0
        /*03e0*/ 	.word	0x000000ff
        /*03e4*/ 	.word	0x00000080
        /*03e8*/ 	.short	0x010a
        /*03ea*/ 	.byte	0x04
	.zero		1


	//   ....[46]....
        /*03ec*/ 	.word	0x000030e0
        /*03f0*/ 	.word	0x00000002
        /*03f4*/ 	.word	0x00000070
        /*03f8*/ 	.short	0x010a
        /*03fa*/ 	.byte	0xff
	.zero		1


	//   ....[47]....
        /*03fc*/ 	.word	0x000031e0
        /*0400*/ 	.word	0x00000002
        /*0404*/ 	.word	0x00000000
        /*0408*/ 	.short	0x0101
        /*040a*/ 	.byte	0xff
	.zero		1


	//   ....[48]....
        /*040c*/ 	.word	0x00003270
        /*0410*/ 	.word	0x000000ff
        /*0414*/ 	.word	0x00000080
        /*0418*/ 	.short	0x0106
        /*041a*/ 	.byte	0x04
	.zero		1


	//   ....[49]....
        /*041c*/ 	.word	0x00003290
        /*0420*/ 	.word	0x000000ff
        /*0424*/ 	.word	0x00000080
        /*0428*/ 	.short	0x010a
        /*042a*/ 	.byte	0x04
	.zero		1


	//   ....[50]....
        /*042c*/ 	.word	0x00003320
        /*0430*/ 	.word	0x000000ff
        /*0434*/ 	.word	0x00000080
        /*0438*/ 	.short	0x0106
        /*043a*/ 	.byte	0x07
	.zero		1


	//   ....[51]....
        /*043c*/ 	.word	0x00003360
        /*0440*/ 	.word	0x00000000
        /*0444*/ 	.word	0x00000080
        /*0448*/ 	.short	0x010a
        /*044a*/ 	.byte	0xff
	.zero		1


	//   ....[52]....
        /*044c*/ 	.word	0x00003880
        /*0450*/ 	.word	0x00000000
        /*0454*/ 	.word	0x00000070
        /*0458*/ 	.short	0x010a
        /*045a*/ 	.byte	0xff
	.zero		1


	//   ....[53]....
        /*045c*/ 	.word	0x000039a0
        /*0460*/ 	.word	0x00000003
        /*0464*/ 	.word	0x00000000
        /*0468*/ 	.short	0x0101
        /*046a*/ 	.byte	0xff
	.zero		1


	//   ....[54]....
        /*046c*/ 	.word	0x000039b0
        /*0470*/ 	.word	0x000000ff
        /*0474*/ 	.word	0x00000000
        /*0478*/ 	.short	0x010a
        /*047a*/ 	.byte	0x04
	.zero		1


	//   ....[55]....
        /*047c*/ 	.word	0x00003a00
        /*0480*/ 	.word	0x000000ff
        /*0484*/ 	.word	0x000000b0
        /*0488*/ 	.short	0x010a
        /*048a*/ 	.byte	0x05
	.zero		1


	//   ....[56]....
        /*048c*/ 	.word	0x00003b10
        /*0490*/ 	.word	0x000000ff
        /*0494*/ 	.word	0x00000000
        /*0498*/ 	.short	0x010a
        /*049a*/ 	.byte	0x05
	.zero		1


	//   ....[57]....
        /*049c*/ 	.word	0x00003c60
        /*04a0*/ 	.word	0x000000ff
        /*04a4*/ 	.word	0x00000000
        /*04a8*/ 	.short	0x010a
        /*04aa*/ 	.byte	0x07
	.zero		1


	//   ....[58]....
        /*04ac*/ 	.word	0x000043a0
        /*04b0*/ 	.word	0x000000ff
        /*04b4*/ 	.word	0x00000000
        /*04b8*/ 	.short	0x010a
        /*04ba*/ 	.byte	0x04
	.zero		1


	//   ....[59]....
        /*04bc*/ 	.word	0x00004430
        /*04c0*/ 	.word	0x000000ff
        /*04c4*/ 	.word	0x00000000
        /*04c8*/ 	.short	0x010a
        /*04ca*/ 	.byte	0x05
	.zero		1


	//   ....[60]....
        /*04cc*/ 	.word	0x000044c0
        /*04d0*/ 	.word	0x000000ff
        /*04d4*/ 	.word	0x00000000
        /*04d8*/ 	.short	0x010a
        /*04da*/ 	.byte	0x05
	.zero		1


	//   ....[61]....
        /*04dc*/ 	.word	0x00004550
        /*04e0*/ 	.word	0x000000ff
        /*04e4*/ 	.word	0x00000000
        /*04e8*/ 	.short	0x010a
        /*04ea*/ 	.byte	0x04
	.zero		1


	//   ....[62]....
        /*04ec*/ 	.word	0x00004a30
        /*04f0*/ 	.word	0x0000000c
        /*04f4*/ 	.word	0x00000070
        /*04f8*/ 	.short	0x010a
        /*04fa*/ 	.byte	0xff
	.zero		1


	//   ....[63]....
        /*04fc*/ 	.word	0x00004ba0
        /*0500*/ 	.word	0x00000000
        /*0504*/ 	.word	0x00000000
        /*0508*/ 	.short	0x0101
        /*050a*/ 	.byte	0xff
	.zero		1


	//   ....[64]....
        /*050c*/ 	.word	0x00005030
        /*0510*/ 	.word	0x000000ff
        /*0514*/ 	.word	0x00000068
        /*0518*/ 	.short	0x010a
        /*051a*/ 	.byte	0x15
	.zero		1


	//   ....[65]....
        /*051c*/ 	.word	0x000051b0
        /*0520*/ 	.word	0x000000ff
        /*0524*/ 	.word	0x00000040
        /*0528*/ 	.short	0x010a
        /*052a*/ 	.byte	0x15
	.zero		1


	//   ....[66]....
        /*052c*/ 	.word	0x00005340
        /*0530*/ 	.word	0x000000ff
        /*0534*/ 	.word	0x00000020
        /*0538*/ 	.short	0x010b
        /*053a*/ 	.byte	0x15
	.zero		1


	//   ....[67]....
        /*053c*/ 	.word	0x00005350
        /*0540*/ 	.word	0x000000ff
        /*0544*/ 	.word	0x00000000
        /*0548*/ 	.short	0x0101
        /*054a*/ 	.byte	0x06
	.zero		1


	//   ....[68]....
        /*054c*/ 	.word	0x00005360
        /*0550*/ 	.word	0x000000ff
        /*0554*/ 	.word	0x00000048
        /*0558*/ 	.short	0x010a
        /*055a*/ 	.byte	0x15
	.zero		1


	//   ....[69]....
        /*055c*/ 	.word	0x000054c0
        /*0560*/ 	.word	0x000000ff
        /*0564*/ 	.word	0x00000028
        /*0568*/ 	.short	0x010b
        /*056a*/ 	.byte	0x15
	.zero		1


	//   ....[70]....
        /*056c*/ 	.word	0x000054d0
        /*0570*/ 	.word	0x000000ff
        /*0574*/ 	.word	0x00000000
        /*0578*/ 	.short	0x0101
        /*057a*/ 	.byte	0x06
	.zero		1


	//   ....[71]....
        /*057c*/ 	.word	0x000054e0
        /*0580*/ 	.word	0x000000ff
        /*0584*/ 	.word	0x00000050
        /*0588*/ 	.short	0x010a
        /*058a*/ 	.byte	0x15
	.zero		1


	//   ....[72]....
        /*058c*/ 	.word	0x00005630
        /*0590*/ 	.word	0x000000ff
        /*0594*/ 	.word	0x00000030
        /*0598*/ 	.short	0x010b
        /*059a*/ 	.byte	0x15
	.zero		1


	//   ....[73]....
        /*059c*/ 	.word	0x00005640
        /*05a0*/ 	.word	0x000000ff
        /*05a4*/ 	.word	0x00000000
        /*05a8*/ 	.short	0x0101
        /*05aa*/ 	.byte	0x06
	.zero		1


	//   ....[74]....
        /*05ac*/ 	.word	0x00005650
        /*05b0*/ 	.word	0x000000ff
        /*05b4*/ 	.word	0x00000058
        /*05b8*/ 	.short	0x010a
        /*05ba*/ 	.byte	0x15
	.zero		1


	//   ....[75]....
        /*05bc*/ 	.word	0x00005850
        /*05c0*/ 	.word	0x000000ff
        /*05c4*/ 	.word	0x00000038
        /*05c8*/ 	.short	0x010b
        /*05ca*/ 	.byte	0x15
	.zero		1


	//   ....[76]....
        /*05cc*/ 	.word	0x00005860
        /*05d0*/ 	.word	0x000000ff
        /*05d4*/ 	.word	0x00000000
        /*05d8*/ 	.short	0x0101
        /*05da*/ 	.byte	0x25
	.zero		1


	//   ....[77]....
        /*05dc*/ 	.word	0x00005890
        /*05e0*/ 	.word	0x000000ff
        /*05e4*/ 	.word	0x00000040
        /*05e8*/ 	.short	0x010a
        /*05ea*/ 	.byte	0x15
	.zero		1


	//   ....[78]....
        /*05ec*/ 	.word	0x000058b0
        /*05f0*/ 	.word	0x000000ff
        /*05f4*/ 	.word	0x00000048
        /*05f8*/ 	.short	0x010a
        /*05fa*/ 	.byte	0x15
	.zero		1


	//   ....[79]....
        /*05fc*/ 	.word	0x000058d0
        /*0600*/ 	.word	0x000000ff
        /*0604*/ 	.word	0x00000050
        /*0608*/ 	.short	0x010a
        /*060a*/ 	.byte	0x15
	.zero		1


	//   ....[80]....
        /*060c*/ 	.word	0x00005910
        /*0610*/ 	.word	0x00000000
        /*0614*/ 	.word	0x00000058
        /*0618*/ 	.short	0x010a
        /*061a*/ 	.byte	0xff
	.zero		1


	//   ....[81]....
        /*061c*/ 	.word	0x00005c70
        /*0620*/ 	.word	0x00000003
        /*0624*/ 	.word	0x00000070
        /*0628*/ 	.short	0x010a
        /*062a*/ 	.byte	0xff
	.zero		1


	//   ....[82]....
        /*062c*/ 	.word	0x00005df0
        /*0630*/ 	.word	0x00000000
        /*0634*/ 	.word	0x00000000
        /*0638*/ 	.short	0x0101
        /*063a*/ 	.byte	0xff
	.zero		1


	//   ....[83]....
        /*063c*/ 	.word	0x00006980
        /*0640*/ 	.word	0x000000ff
        /*0644*/ 	.word	0x00000020
        /*0648*/ 	.short	0x010a
        /*064a*/ 	.byte	0x2b
	.zero		1


	//   ....[84]....
        /*064c*/ 	.word	0x000069c0
        /*0650*/ 	.word	0x0000001a
        /*0654*/ 	.word	0x00000090
        /*0658*/ 	.short	0x010a
        /*065a*/ 	.byte	0xff
	.zero		1


	//   ....[85]....
        /*065c*/ 	.word	0x00006b40
        /*0660*/ 	.word	0x000000ff
        /*0664*/ 	.word	0x00000020
        /*0668*/ 	.short	0x010a
        /*066a*/ 	.byte	0x2b
	.zero		1


	//   ....[86]....
        /*066c*/ 	.word	0x00006c40
        /*0670*/ 	.word	0x0000001a
        /*0674*/ 	.word	0x00000090
        /*0678*/ 	.short	0x010a
        /*067a*/ 	.byte	0xff
	.zero		1


	//   ....[87]....
        /*067c*/ 	.word	0x00007440
        /*0680*/ 	.word	0x00000000
        /*0684*/ 	.word	0x00000000
        /*0688*/ 	.short	0x0101
        /*068a*/ 	.byte	0xff
	.zero		1


	//   ....[88]....
        /*068c*/ 	.word	0x00007450
        /*0690*/ 	.word	0x00000002
        /*0694*/ 	.word	0x00000020
        /*0698*/ 	.short	0x010a
        /*069a*/ 	.byte	0xff
	.zero		1


	//   ....[89]....
        /*069c*/ 	.word	0x00007520
        /*06a0*/ 	.word	0x00000002
        /*06a4*/ 	.word	0x00000020
        /*06a8*/ 	.short	0x010a
        /*06aa*/ 	.byte	0xff
	.zero		1


	//   ....[90]....
        /*06ac*/ 	.word	0x00007db0
        /*06b0*/ 	.word	0x00000015
        /*06b4*/ 	.word	0x00000000
        /*06b8*/ 	.short	0x0101
        /*06ba*/ 	.byte	0xff
	.zero		1


	//   ....[91]....
        /*06bc*/ 	.word	0x00007dd0
        /*06c0*/ 	.word	0x00000000
        /*06c4*/ 	.word	0x00000020
        /*06c8*/ 	.short	0x010a
        /*06ca*/ 	.byte	0xff
	.zero		1


	//   ....[92]....
        /*06cc*/ 	.word	0x00007e90
        /*06d0*/ 	.word	0x00000000
        /*06d4*/ 	.word	0x00000020
        /*06d8*/ 	.short	0x010a
        /*06da*/ 	.byte	0xff
	.zero		1


	//   ....[93]....
        /*06dc*/ 	.word	0x00008720
        /*06e0*/ 	.word	0x00000015
        /*06e4*/ 	.word	0x00000000
        /*06e8*/ 	.short	0x0101
        /*06ea*/ 	.byte	0xff
	.zero		1


	//   ....[94]....
        /*06ec*/ 	.word	0x00008740
        /*06f0*/ 	.word	0x00000002
        /*06f4*/ 	.word	0x00000020
        /*06f8*/ 	.short	0x010a
        /*06fa*/ 	.byte	0xff
	.zero		1


	//   ....[95]....
        /*06fc*/ 	.word	0x00008800
        /*0700*/ 	.word	0x00000002
        /*0704*/ 	.word	0x00000020
        /*0708*/ 	.short	0x010a
        /*070a*/ 	.byte	0xff
	.zero		1


	//   ....[96]....
        /*070c*/ 	.word	0x00008dd0
        /*0710*/ 	.word	0x000000ff
        /*0714*/ 	.word	0x00000000
        /*0718*/ 	.short	0x0101
        /*071a*/ 	.byte	0x04
	.zero		1


	//   ....[97]....
        /*071c*/ 	.word	0x000090f0
        /*0720*/ 	.word	0x00000000
        /*0724*/ 	.word	0x00000000
        /*0728*/ 	.short	0x0101
        /*072a*/ 	.byte	0xff
	.zero		1


	//   ....[98]....
        /*072c*/ 	.word	0x00009380
        /*0730*/ 	.word	0x000000ff
        /*0734*/ 	.word	0x00000000
        /*0738*/ 	.short	0x0101
        /*073a*/ 	.byte	0x04
	.zero		1


	//   ....[99]....
        /*073c*/ 	.word	0x000093a0
        /*0740*/ 	.word	0x00000000
        /*0744*/ 	.word	0x000000e0
        /*0748*/ 	.short	0x010a
        /*074a*/ 	.byte	0xff
	.zero		1


	//   ....[100]....
        /*074c*/ 	.word	0x00009400
        /*0750*/ 	.word	0x00000000
        /*0754*/ 	.word	0x00000010
        /*0758*/ 	.short	0x010a
        /*075a*/ 	.byte	0xff
	.zero		1


	//   ....[101]....
        /*075c*/ 	.word	0x00009460
        /*0760*/ 	.word	0x00000000
        /*0764*/ 	.word	0x00000010
        /*0768*/ 	.short	0x010a
        /*076a*/ 	.byte	0xff
	.zero		1


	//   ....[102]....
        /*076c*/ 	.word	0x000094b0
        /*0770*/ 	.word	0x00000003
        /*0774*/ 	.word	0x00000070
        /*0778*/ 	.short	0x010a
        /*077a*/ 	.byte	0xff
	.zero		1


	//   ....[103]....
        /*077c*/ 	.word	0x00009510
        /*0780*/ 	.word	0x00000000
        /*0784*/ 	.word	0x00000000
        /*0788*/ 	.short	0x010a
        /*078a*/ 	.byte	0xff
	.zero		1


	//   ....[104]....
        /*078c*/ 	.word	0x00009560
        /*0790*/ 	.word	0x00000002
        /*0794*/ 	.word	0x000000d0
        /*0798*/ 	.short	0x010a
        /*079a*/ 	.byte	0xff
	.zero		1


	//   ....[105]....
        /*079c*/ 	.word	0x000095c0
        /*07a0*/ 	.word	0x00000002
        /*07a4*/ 	.word	0x00000080
        /*07a8*/ 	.short	0x010a
        /*07aa*/ 	.byte	0xff
	.zero		1


	//   ....[106]....
        /*07ac*/ 	.word	0x00009610
        /*07b0*/ 	.word	0x00000002
        /*07b4*/ 	.word	0x00000070
        /*07b8*/ 	.short	0x010a
        /*07ba*/ 	.byte	0xff
	.zero		1


	//   ....[107]....
        /*07bc*/ 	.word	0x00009670
        /*07c0*/ 	.word	0x00000000
        /*07c4*/ 	.word	0x00000080
        /*07c8*/ 	.short	0x010a
        /*07ca*/ 	.byte	0xff
	.zero		1


	//   ....[108]....
        /*07cc*/ 	.word	0x000096c0
        /*07d0*/ 	.word	0x00000000
        /*07d4*/ 	.word	0x00000070
        /*07d8*/ 	.short	0x010a
        /*07da*/ 	.byte	0xff
	.zero		1


	//   ....[109]....
        /*07dc*/ 	.word	0x00009730
        /*07e0*/ 	.word	0x00000002
        /*07e4*/ 	.word	0x000000b0
        /*07e8*/ 	.short	0x010a
        /*07ea*/ 	.byte	0xff
	.zero		1


	//   ....[110]....
        /*07ec*/ 	.word	0x00009790
        /*07f0*/ 	.word	0x00000000
        /*07f4*/ 	.word	0x00000000
        /*07f8*/ 	.short	0x010a
        /*07fa*/ 	.byte	0xff
	.zero		1


	//   ....[111]....
        /*07fc*/ 	.word	0x000097f0
        /*0800*/ 	.word	0x00000000
        /*0804*/ 	.word	0x00000000
        /*0808*/ 	.short	0x010a
        /*080a*/ 	.byte	0xff
	.zero		1


	//   ....[112]....
        /*080c*/ 	.word	0x00009850
        /*0810*/ 	.word	0x00000000
        /*0814*/ 	.word	0x00000000
        /*0818*/ 	.short	0x010a
        /*081a*/ 	.byte	0xff
	.zero		1


	//   ....[113]....
        /*081c*/ 	.word	0x000098b0
        /*0820*/ 	.word	0x00000000
        /*0824*/ 	.word	0x00000000
        /*0828*/ 	.short	0x010a
        /*082a*/ 	.byte	0xff
	.zero		1


	//   ....[114]....
        /*082c*/ 	.word	0x00009910
        /*0830*/ 	.word	0x00000000
        /*0834*/ 	.word	0x00000000
        /*0838*/ 	.short	0x010a
        /*083a*/ 	.byte	0xff
	.zero		1


	//   ....[115]....
        /*083c*/ 	.word	0x00009960
        /*0840*/ 	.word	0x0000000c
        /*0844*/ 	.word	0x00000070
        /*0848*/ 	.short	0x010a
        /*084a*/ 	.byte	0xff
	.zero		1


	//   ....[116]....
        /*084c*/ 	.word	0x000099c0
        /*0850*/ 	.word	0x00000000
        /*0854*/ 	.word	0x00000068
        /*0858*/ 	.short	0x010a
        /*085a*/ 	.byte	0xff
	.zero		1


	//   ....[117]....
        /*085c*/ 	.word	0x00009a20
        /*0860*/ 	.word	0x00000000
        /*0864*/ 	.word	0x00000040
        /*0868*/ 	.short	0x010a
        /*086a*/ 	.byte	0xff
	.zero		1


	//   ....[118]....
        /*086c*/ 	.word	0x00009a80
        /*0870*/ 	.word	0x00000000
        /*0874*/ 	.word	0x00000048
        /*0878*/ 	.short	0x010a
        /*087a*/ 	.byte	0xff
	.zero		1


	//   ....[119]....
        /*087c*/ 	.word	0x00009ae0
        /*0880*/ 	.word	0x00000000
        /*0884*/ 	.word	0x00000050
        /*0888*/ 	.short	0x010a
        /*088a*/ 	.byte	0xff
	.zero		1


	//   ....[120]....
        /*088c*/ 	.word	0x00009b40
        /*0890*/ 	.word	0x00000000
        /*0894*/ 	.word	0x00000058
        /*0898*/ 	.short	0x010a
        /*089a*/ 	.byte	0xff
	.zero		1


	//   ....[121]....
        /*089c*/ 	.word	0x00009ba0
        /*08a0*/ 	.word	0x00000000
        /*08a4*/ 	.word	0x00000040
        /*08a8*/ 	.short	0x010a
        /*08aa*/ 	.byte	0xff
	.zero		1


	//   ....[122]....
        /*08ac*/ 	.word	0x00009c00
        /*08b0*/ 	.word	0x00000000
        /*08b4*/ 	.word	0x00000048
        /*08b8*/ 	.short	0x010a
        /*08ba*/ 	.byte	0xff
	.zero		1


	//   ....[123]....
        /*08bc*/ 	.word	0x00009c60
        /*08c0*/ 	.word	0x00000000
        /*08c4*/ 	.word	0x00000050
        /*08c8*/ 	.short	0x010a
        /*08ca*/ 	.byte	0xff
	.zero		1


	//   ....[124]....
        /*08cc*/ 	.word	0x00009cb0
        /*08d0*/ 	.word	0x00000003
        /*08d4*/ 	.word	0x00000070
        /*08d8*/ 	.short	0x010a
        /*08da*/ 	.byte	0xff
	.zero		1


	//   ....[125]....
        /*08dc*/ 	.word	0x00009d10
        /*08e0*/ 	.word	0x00000000
        /*08e4*/ 	.word	0x00000020
        /*08e8*/ 	.short	0x010a
        /*08ea*/ 	.byte	0xff
	.zero		1


	//   ....[126]....
        /*08ec*/ 	.word	0x00009d60
        /*08f0*/ 	.word	0x0000001a
        /*08f4*/ 	.word	0x00000090
        /*08f8*/ 	.short	0x010a
        /*08fa*/ 	.byte	0xff
	.zero		1


	//   ....[127]....
        /*08fc*/ 	.word	0x00009db0
        /*0900*/ 	.word	0x00000002
        /*0904*/ 	.word	0x00000020
        /*0908*/ 	.short	0x010a
        /*090a*/ 	.byte	0xff
	.zero		1


	//   ....[128]....
        /*090c*/ 	.word	0x00009e00
        /*0910*/ 	.word	0x00000000
        /*0914*/ 	.word	0x00000020
        /*0918*/ 	.short	0x010a
        /*091a*/ 	.byte	0xff
	.zero		1


	//   ....[129]....
        /*091c*/ 	.word	0x00009e50
        /*0920*/ 	.word	0x00000002
        /*0924*/ 	.word	0x00000020
        /*0928*/ 	.short	0x010a
        /*092a*/ 	.byte	0xff
	.zero		1


	//----- nvinfo : EIATTR_NUM_MBARRIERS
	.align		4
.L_47:
        /*092c*/ 	.byte	0x03, 0x38
        /*092e*/ 	.short	0x001e


	//----- nvinfo : EIATTR_EXIT_INSTR_OFFSETS
	.align		4
        /*0930*/ 	.byte	0x04, 0x1c
        /*0932*/ 	.short	(.L_49 - .L_48)


	//   ....[0]....
.L_48:
        /*0934*/ 	.word	0x00002e40


	//   ....[1]....
        /*0938*/ 	.word	0x00003330


	//   ....[2]....
        /*093c*/ 	.word	0x00003390


	//   ....[3]....
        /*0940*/ 	.word	0x000047c0


	//   ....[4]....
        /*0944*/ 	.word	0x00005940


	//   ....[5]....
        /*0948*/ 	.word	0x00005980


	//   ....[6]....
        /*094c*/ 	.word	0x00009270


	//   ....[7]....
        /*0950*/ 	.word	0x000092f0


	//   ....[8]....
        /*0954*/ 	.word	0x00009320


	//   ....[9]....
        /*0958*/ 	.word	0x00009390


	//----- nvinfo : EIATTR_MAX_THREADS
	.align		4
.L_49:
        /*095c*/ 	.byte	0x04, 0x05
        /*095e*/ 	.short	(.L_51 - .L_50)
.L_50:
        /*0960*/ 	.word	0x00000100
        /*0964*/ 	.word	0x00000001
        /*0968*/ 	.word	0x00000001


	//----- nvinfo : EIATTR_CRS_STACK_SIZE
	.align		4
.L_51:
        /*096c*/ 	.byte	0x04, 0x1e
        /*096e*/ 	.short	(.L_53 - .L_52)
.L_52:
        /*0970*/ 	.word	0x00000000


	//----- nvinfo : EIATTR_CBANK_PARAM_SIZE
	.align		4
.L_53:
        /*0974*/ 	.byte	0x03, 0x19
        /*0976*/ 	.short	0x0800


	//----- nvinfo : EIATTR_PARAM_CBANK
	.align		4
        /*0978*/ 	.byte	0x04, 0x0a
        /*097a*/ 	.short	(.L_55 - .L_54)
	.align		4
.L_54:
        /*097c*/ 	.word	index@(.nv.constant0._ZN7cutlass13device_kernelINS_4gemm6kernel13GemmUniversalIN4cute5tupleIJiiiiEEENS1_10collective13CollectiveMmaINS1_35MainloopSm100TmaUmmaWarpSpecializedILi2ELi2ELi4ENS5_IJNS4_1CILi2EEESB_NSA_ILi1EEEEEEEENS5_IJNSA_ILi64EEENSA_ILi128EEESG_EEENS_10tfloat32_tENS5_IJlSC_lEEESI_SJ_NS4_8TiledMMAINS4_8MMA_AtomIJNS4_17SM100_MMA_TF32_SSISI_SI_fLi64ELi128ELNS4_4UMMA5MajorE0ELSO_0ELNSN_7ScaleInE0ELSP_0EEEEEENS4_6LayoutINS5_IJSC_SC_SC_EEENS5_IJNSA_ILi0EEESU_SU_EEEEENS5_IJNS4_10UnderscoreESX_SX_EEEEENS4_23SM90_TMA_LOAD_MULTICASTENS4_14ComposedLayoutINS4_7SwizzleILi3ELi4ELi3EEENS4_18smem_ptr_flag_bitsILi32EEENSS_INS5_IJNSA_ILi8EEENSA_ILi32EEEEEENS5_IJS17_SC_EEEEEEEvNS4_8identityES10_S1B_vS1C_EENS_8epilogue10collective18CollectiveEpilogueINS1E_23Sm100TmaWarpSpecializedILi4ELi2ELi16ELb1ELb0EEEJSH_NS5_IJNSS_ISF_SC_EENSS_IS17_SC_EEEEESI_SJ_SI_SJ_NS1E_6fusion15FusionCallbacksIS1I_NS1M_17LinearCombinationISI_fSI_fLNS_15FloatRoundStyleE2EEESH_S1L_JEEENS4_5SM1004TMEM4LOAD26SM100_TMEM_LOAD_16dp128b8xENS4_13SM90_TMA_LOADES1B_NS4_17SM75_U32x4_LDSM_NENS4_14SM90_TMA_STOREES1B_NS4_17SM90_U32x4_STSM_NENS4_39AutoVectorizingCopyWithAssumedAlignmentILi128EEEEEEvvEEEEvNT_6ParamsE)
        /*0980*/ 	.short	0x0380
        /*0982*/ 	.short	0x0800


	//----- nvinfo : EIATTR_SW_WAR
	.align		4
.L_55:
        /*0984*/ 	.byte	0x04, 0x36
        /*0986*/ 	.short	(.L_57 - .L_56)
.L_56:
        /*0988*/ 	.word	0x00000008
.L_57:


//--------------------- .nv.callgraph             --------------------------
	.section	.nv.callgraph,"",@"SHT_CUDA_CALLGRAPH"
	.align	4
	.sectionentsize	8
	.align		4
        /*0000*/ 	.word	0x00000000
	.align		4
        /*0004*/ 	.word	0xffffffff
	.align		4
        /*0008*/ 	.word	index@(_ZN7cutlass13device_kernelINS_4gemm6kernel13GemmUniversalIN4cute5tupleIJiiiiEEENS1_10collective13CollectiveMmaINS1_35MainloopSm100TmaUmmaWarpSpecializedILi2ELi2ELi4ENS5_IJNS4_1CILi2EEESB_NSA_ILi1EEEEEEEENS5_IJNSA_ILi64EEENSA_ILi128EEESG_EEENS_10tfloat32_tENS5_IJlSC_lEEESI_SJ_NS4_8TiledMMAINS4_8MMA_AtomIJNS4_17SM100_MMA_TF32_SSISI_SI_fLi64ELi128ELNS4_4UMMA5MajorE0ELSO_0ELNSN_7ScaleInE0ELSP_0EEEEEENS4_6LayoutINS5_IJSC_SC_SC_EEENS5_IJNSA_ILi0EEESU_SU_EEEEENS5_IJNS4_10UnderscoreESX_SX_EEEEENS4_23SM90_TMA_LOAD_MULTICASTENS4_14ComposedLayoutINS4_7SwizzleILi3ELi4ELi3EEENS4_18smem_ptr_flag_bitsILi32EEENSS_INS5_IJNSA_ILi8EEENSA_ILi32EEEEEENS5_IJS17_SC_EEEEEEEvNS4_8identityES10_S1B_vS1C_EENS_8epilogue10collective18CollectiveEpilogueINS1E_23Sm100TmaWarpSpecializedILi4ELi2ELi16ELb1ELb0EEEJSH_NS5_IJNSS_ISF_SC_EENSS_IS17_SC_EEEEESI_SJ_SI_SJ_NS1E_6fusion15FusionCallbacksIS1I_NS1M_17LinearCombinationISI_fSI_fLNS_15FloatRoundStyleE2EEESH_S1L_JEEENS4_5SM1004TMEM4LOAD26SM100_TMEM_LOAD_16dp128b8xENS4_13SM90_TMA_LOADES1B_NS4_17SM75_U32x4_LDSM_NENS4_14SM90_TMA_STOREES1B_NS4_17SM90_U32x4_STSM_NENS4_39AutoVectorizingCopyWithAssumedAlignmentILi128EEEEEEvvEEEEvNT_6ParamsE)
	.align		4
        /*000c*/ 	.word	index@(__assertfail)
	.align		4
        /*0010*/ 	.word	0x00000000
	.align		4
        /*0014*/ 	.word	0xfffffffe
	.align		4
        /*0018*/ 	.word	0x00000000
	.align		4
        /*001c*/ 	.word	0xfffffffd
	.align		4
        /*0020*/ 	.word	0x00000000
	.align		4
        /*0024*/ 	.word	0xfffffffc


//--------------------- .nv.constant4             --------------------------
	.section	.nv.constant4,"a",@progbits
	.align	8
	.align		8
.nv.constant4:
        /*0000*/ 	.dword	__assertfail
	.align		8
        /*0008*/ 	.dword	__unnamed_1
	.align		8
        /*0010*/ 	.dword	__unnamed_2
	.align		8
        /*0018*/ 	.dword	_ZN40_INTERNAL_cfff29c4_4_k_cu_36e1251e_287324cuda3std3__45__cpo5beginE
	.align		8
        /*0020*/ 	.dword	_ZN40_INTERNAL_cfff29c4_4_k_cu_36e1251e_287324cuda3std3__45__cpo3endE
	.align		8
        /*0028*/ 	.dword	_ZN40_INTERNAL_cfff29c4_4_k_cu_36e1251e_287324cuda3std3__45__cpo6cbeginE
	.align		8
        /*0030*/ 	.dword	_ZN40_INTERNAL_cfff29c4_4_k_cu_36e1251e_287324cuda3std3__45__cpo4cendE
	.align		8
        /*0038*/ 	.dword	_ZN40_INTERNAL_cfff29c4_4_k_cu_36e1251e_287324cuda3std3__442_GLOBAL__N__cfff29c4_4_k_cu_36e1251e_287326ignoreE
	.align		8
        /*0040*/ 	.dword	_ZN40_INTERNAL_cfff29c4_4_k_cu_36e1251e_287324cuda3std3__419piecewise_constructE
	.align		8
        /*0048*/ 	.dword	_ZN40_INTERNAL_cfff29c4_4_k_cu_36e1251e_287324cuda3std3__48in_placeE
	.align		8
        /*0050*/ 	.dword	_ZN40_INTERNAL_cfff29c4_4_k_cu_36e1251e_287324cuda3std6ranges3__45__cpo4swapE
	.align		8
        /*0058*/ 	.dword	_ZN40_INTERNAL_cfff29c4_4_k_cu_36e1251e_287324cuda3std6ranges3__45__cpo9iter_moveE
	.align		8
        /*0060*/ 	.dword	_ZN40_INTERNAL_cfff29c4_4_k_cu_36e1251e_287324cute7productE
	.align		8
        /*0068*/ 	.dword	_ZN40_INTERNAL_cfff29c4_4_k_cu_36e1251e_287324cute1_E
	.align		8
        /*0070*/ 	.dword	$str$25
	.align		8
        /*0078*/ 	.dword	$str$26
	.align		8
        /*0080*/ 	.dword	$str$27
	.align		8
        /*0088*/ 	.dword	$str$28


//--------------------- .text._ZN7cutlass13device_kernelINS_4gemm6kernel13GemmUniversalIN4cute5tupleIJiiiiEEENS1_10collective13CollectiveMmaINS1_35MainloopSm100TmaUmmaWarpSpecializedILi2ELi2ELi4ENS5_IJNS4_1CILi2EEESB_NSA_ILi1EEEEEEEENS5_IJNSA_ILi64EEENSA_ILi128EEESG_EEENS_10tfloat32_tENS5_IJlSC_lEEESI_SJ_NS4_8TiledMMAINS4_8MMA_AtomIJNS4_17SM100_MMA_TF32_SSISI_SI_fLi64ELi128ELNS4_4UMMA5MajorE0ELSO_0ELNSN_7ScaleInE0ELSP_0EEEEEENS4_6LayoutINS5_IJSC_SC_SC_EEENS5_IJNSA_ILi0EEESU_SU_EEEEENS5_IJNS4_10UnderscoreESX_SX_EEEEENS4_23SM90_TMA_LOAD_MULTICASTENS4_14ComposedLayoutINS4_7SwizzleILi3ELi4ELi3EEENS4_18smem_ptr_flag_bitsILi32EEENSS_INS5_IJNSA_ILi8EEENSA_ILi32EEEEEENS5_IJS17_SC_EEEEEEEvNS4_8identityES10_S1B_vS1C_EENS_8epilogue10collective18CollectiveEpilogueINS1E_23Sm100TmaWarpSpecializedILi4ELi2ELi16ELb1ELb0EEEJSH_NS5_IJNSS_ISF_SC_EENSS_IS17_SC_EEEEESI_SJ_SI_SJ_NS1E_6fusion15FusionCallbacksIS1I_NS1M_17LinearCombinationISI_fSI_fLNS_15FloatRoundStyleE2EEESH_S1L_JEEENS4_5SM1004TMEM4LOAD26SM100_TMEM_LOAD_16dp128b8xENS4_13SM90_TMA_LOADES1B_NS4_17SM75_U32x4_LDSM_NENS4_14SM90_TMA_STOREES1B_NS4_17SM90_U32x4_STSM_NENS4_39AutoVectorizingCopyWithAssumedAlignmentILi128EEEEEEvvEEEEvNT_6ParamsE --------------------------
	.section	.text._ZN7cutlass13device_kernelINS_4gemm6kernel13GemmUniversalIN4cute5tupleIJiiiiEEENS1_10collective13CollectiveMmaINS1_35MainloopSm100TmaUmmaWarpSpecializedILi2ELi2ELi4ENS5_IJNS4_1CILi2EEESB_NSA_ILi1EEEEEEEENS5_IJNSA_ILi64EEENSA_ILi128EEESG_EEENS_10tfloat32_tENS5_IJlSC_lEEESI_SJ_NS4_8TiledMMAINS4_8MMA_AtomIJNS4_17SM100_MMA_TF32_SSISI_SI_fLi64ELi128ELNS4_4UMMA5MajorE0ELSO_0ELNSN_7ScaleInE0ELSP_0EEEEEENS4_6LayoutINS5_IJSC_SC_SC_EEENS5_IJNSA_ILi0EEESU_SU_EEEEENS5_IJNS4_10UnderscoreESX_SX_EEEEENS4_23SM90_TMA_LOAD_MULTICASTENS4_14ComposedLayoutINS4_7SwizzleILi3ELi4ELi3EEENS4_18smem_ptr_flag_bitsILi32EEENSS_INS5_IJNSA_ILi8EEENSA_ILi32EEEEEENS5_IJS17_SC_EEEEEEEvNS4_8identityES10_S1B_vS1C_EENS_8epilogue10collective18CollectiveEpilogueINS1E_23Sm100TmaWarpSpecializedILi4ELi2ELi16ELb1ELb0EEEJSH_NS5_IJNSS_ISF_SC_EENSS_IS17_SC_EEEEESI_SJ_SI_SJ_NS1E_6fusion15FusionCallbacksIS1I_NS1M_17LinearCombinationISI_fSI_fLNS_15FloatRoundStyleE2EEESH_S1L_JEEENS4_5SM1004TMEM4LOAD26SM100_TMEM_LOAD_16dp128b8xENS4_13SM90_TMA_LOADES1B_NS4_17SM75_U32x4_LDSM_NENS4_14SM90_TMA_STOREES1B_NS4_17SM90_U32x4_STSM_NENS4_39AutoVectorizingCopyWithAssumedAlignmentILi128EEEEEEvvEEEEvNT_6ParamsE,"ax",@progbits
	.align	128
.text._ZN7cutlass13device_kernelINS_4gemm6kernel13GemmUniversalIN4cute5tupleIJiiiiEEENS1_10collective13CollectiveMmaINS1_35MainloopSm100TmaUmmaWarpSpecializedILi2ELi2ELi4ENS5_IJNS4_1CILi2EEESB_NSA_ILi1EEEEEEEENS5_IJNSA_ILi64EEENSA_ILi128EEESG_EEENS_10tfloat32_tENS5_IJlSC_lEEESI_SJ_NS4_8TiledMMAINS4_8MMA_AtomIJNS4_17SM100_MMA_TF32_SSISI_SI_fLi64ELi128ELNS4_4UMMA5MajorE0ELSO_0ELNSN_7ScaleInE0ELSP_0EEEEEENS4_6LayoutINS5_IJSC_SC_SC_EEENS5_IJNSA_ILi0EEESU_SU_EEEEENS5_IJNS4_10UnderscoreESX_SX_EEEEENS4_23SM90_TMA_LOAD_MULTICASTENS4_14ComposedLayoutINS4_7SwizzleILi3ELi4ELi3EEENS4_18smem_ptr_flag_bitsILi32EEENSS_INS5_IJNSA_ILi8EEENSA_ILi32EEEEEENS5_IJS17_SC_EEEEEEEvNS4_8identityES10_S1B_vS1C_EENS_8epilogue10collective18CollectiveEpilogueINS1E_23Sm100TmaWarpSpecializedILi4ELi2ELi16ELb1ELb0EEEJSH_NS5_IJNSS_ISF_SC_EENSS_IS17_SC_EEEEESI_SJ_SI_SJ_NS1E_6fusion15FusionCallbacksIS1I_NS1M_17LinearCombinationISI_fSI_fLNS_15FloatRoundStyleE2EEESH_S1L_JEEENS4_5SM1004TMEM4LOAD26SM100_TMEM_LOAD_16dp128b8xENS4_13SM90_TMA_LOADES1B_NS4_17SM75_U32x4_LDSM_NENS4_14SM90_TMA_STOREES1B_NS4_17SM90_U32x4_STSM_NENS4_39AutoVectorizingCopyWithAssumedAlignmentILi128EEEEEEvvEEEEvNT_6ParamsE:
        .type           _ZN7cutlass13device_kernelINS_4gemm6kernel13GemmUniversalIN4cute5tupleIJiiiiEEENS1_10collective13CollectiveMmaINS1_35MainloopSm100TmaUmmaWarpSpecializedILi2ELi2ELi4ENS5_IJNS4_1CILi2EEESB_NSA_ILi1EEEEEEEENS5_IJNSA_ILi64EEENSA_ILi128EEESG_EEENS_10tfloat32_tENS5_IJlSC_lEEESI_SJ_NS4_8TiledMMAINS4_8MMA_AtomIJNS4_17SM100_MMA_TF32_SSISI_SI_fLi64ELi128ELNS4_4UMMA5MajorE0ELSO_0ELNSN_7ScaleInE0ELSP_0EEEEEENS4_6LayoutINS5_IJSC_SC_SC_EEENS5_IJNSA_ILi0EEESU_SU_EEEEENS5_IJNS4_10UnderscoreESX_SX_EEEEENS4_23SM90_TMA_LOAD_MULTICASTENS4_14ComposedLayoutINS4_7SwizzleILi3ELi4ELi3EEENS4_18smem_ptr_flag_bitsILi32EEENSS_INS5_IJNSA_ILi8EEENSA_ILi32EEEEEENS5_IJS17_SC_EEEEEEEvNS4_8identityES10_S1B_vS1C_EENS_8epilogue10collective18CollectiveEpilogueINS1E_23Sm100TmaWarpSpecializedILi4ELi2ELi16ELb1ELb0EEEJSH_NS5_IJNSS_ISF_SC_EENSS_IS17_SC_EEEEESI_SJ_SI_SJ_NS1E_6fusion15FusionCallbacksIS1I_NS1M_17LinearCombinationISI_fSI_fLNS_15FloatRoundStyleE2EEESH_S1L_JEEENS4_5SM1004TMEM4LOAD26SM100_TMEM_LOAD_16dp128b8xENS4_13SM90_TMA_LOADES1B_NS4_17SM75_U32x4_LDSM_NENS4_14SM90_TMA_STOREES1B_NS4_17SM90_U32x4_STSM_NENS4_39AutoVectorizingCopyWithAssumedAlignmentILi128EEEEEEvvEEEEvNT_6ParamsE,@function
        .size           _ZN7cutlass13device_kernelINS_4gemm6kernel13GemmUniversalIN4cute5tupleIJiiiiEEENS1_10collective13CollectiveMmaINS1_35MainloopSm100TmaUmmaWarpSpecializedILi2ELi2ELi4ENS5_IJNS4_1CILi2EEESB_NSA_ILi1EEEEEEEENS5_IJNSA_ILi64EEENSA_ILi128EEESG_EEENS_10tfloat32_tENS5_IJlSC_lEEESI_SJ_NS4_8TiledMMAINS4_8MMA_AtomIJNS4_17SM100_MMA_TF32_SSISI_SI_fLi64ELi128ELNS4_4UMMA5MajorE0ELSO_0ELNSN_7ScaleInE0ELSP_0EEEEEENS4_6LayoutINS5_IJSC_SC_SC_EEENS5_IJNSA_ILi0EEESU_SU_EEEEENS5_IJNS4_10UnderscoreESX_SX_EEEEENS4_23SM90_TMA_LOAD_MULTICASTENS4_14ComposedLayoutINS4_7SwizzleILi3ELi4ELi3EEENS4_18smem_ptr_flag_bitsILi32EEENSS_INS5_IJNSA_ILi8EEENSA_ILi32EEEEEENS5_IJS17_SC_EEEEEEEvNS4_8identityES10_S1B_vS1C_EENS_8epilogue10collective18CollectiveEpilogueINS1E_23Sm100TmaWarpSpecializedILi4ELi2ELi16ELb1ELb0EEEJSH_NS5_IJNSS_ISF_SC_EENSS_IS17_SC_EEEEESI_SJ_SI_SJ_NS1E_6fusion15FusionCallbacksIS1I_NS1M_17LinearCombinationISI_fSI_fLNS_15FloatRoundStyleE2EEESH_S1L_JEEENS4_5SM1004TMEM4LOAD26SM100_TMEM_LOAD_16dp128b8xENS4_13SM90_TMA_LOADES1B_NS4_17SM75_U32x4_LDSM_NENS4_14SM90_TMA_STOREES1B_NS4_17SM90_U32x4_STSM_NENS4_39AutoVectorizingCopyWithAssumedAlignmentILi128EEEEEEvvEEEEvNT_6ParamsE,(.L_x_181 - _ZN7cutlass13device_kernelINS_4gemm6kernel13GemmUniversalIN4cute5tupleIJiiiiEEENS1_10collective13CollectiveMmaINS1_35MainloopSm100TmaUmmaWarpSpecializedILi2ELi2ELi4ENS5_IJNS4_1CILi2EEESB_NSA_ILi1EEEEEEEENS5_IJNSA_ILi64EEENSA_ILi128EEESG_EEENS_10tfloat32_tENS5_IJlSC_lEEESI_SJ_NS4_8TiledMMAINS4_8MMA_AtomIJNS4_17SM100_MMA_TF32_SSISI_SI_fLi64ELi128ELNS4_4UMMA5MajorE0ELSO_0ELNSN_7ScaleInE0ELSP_0EEEEEENS4_6LayoutINS5_IJSC_SC_SC_EEENS5_IJNSA_ILi0EEESU_SU_EEEEENS5_IJNS4_10UnderscoreESX_SX_EEEEENS4_23SM90_TMA_LOAD_MULTICASTENS4_14ComposedLayoutINS4_7SwizzleILi3ELi4ELi3EEENS4_18smem_ptr_flag_bitsILi32EEENSS_INS5_IJNSA_ILi8EEENSA_ILi32EEEEEENS5_IJS17_SC_EEEEEEEvNS4_8identityES10_S1B_vS1C_EENS_8epilogue10collective18CollectiveEpilogueINS1E_23Sm100TmaWarpSpecializedILi4ELi2ELi16ELb1ELb0EEEJSH_NS5_IJNSS_ISF_SC_EENSS_IS17_SC_EEEEESI_SJ_SI_SJ_NS1E_6fusion15FusionCallbacksIS1I_NS1M_17LinearCombinationISI_fSI_fLNS_15FloatRoundStyleE2EEESH_S1L_JEEENS4_5SM1004TMEM4LOAD26SM100_TMEM_LOAD_16dp128b8xENS4_13SM90_TMA_LOADES1B_NS4_17SM75_U32x4_LDSM_NENS4_14SM90_TMA_STOREES1B_NS4_17SM90_U32x4_STSM_NENS4_39AutoVectorizingCopyWithAssumedAlignmentILi128EEEEEEvvEEEEvNT_6ParamsE)
        .other          _ZN7cutlass13device_kernelINS_4gemm6kernel13GemmUniversalIN4cute5tupleIJiiiiEEENS1_10collective13CollectiveMmaINS1_35MainloopSm100TmaUmmaWarpSpecializedILi2ELi2ELi4ENS5_IJNS4_1CILi2EEESB_NSA_ILi1EEEEEEEENS5_IJNSA_ILi64EEENSA_ILi128EEESG_EEENS_10tfloat32_tENS5_IJlSC_lEEESI_SJ_NS4_8TiledMMAINS4_8MMA_AtomIJNS4_17SM100_MMA_TF32_SSISI_SI_fLi64ELi128ELNS4_4UMMA5MajorE0ELSO_0ELNSN_7ScaleInE0ELSP_0EEEEEENS4_6LayoutINS5_IJSC_SC_SC_EEENS5_IJNSA_ILi0EEESU_SU_EEEEENS5_IJNS4_10UnderscoreESX_SX_EEEEENS4_23SM90_TMA_LOAD_MULTICASTENS4_14ComposedLayoutINS4_7SwizzleILi3ELi4ELi3EEENS4_18smem_ptr_flag_bitsILi32EEENSS_INS5_IJNSA_ILi8EEENSA_ILi32EEEEEENS5_IJS17_SC_EEEEEEEvNS4_8identityES10_S1B_vS1C_EENS_8epilogue10collective18CollectiveEpilogueINS1E_23Sm100TmaWarpSpecializedILi4ELi2ELi16ELb1ELb0EEEJSH_NS5_IJNSS_ISF_SC_EENSS_IS17_SC_EEEEESI_SJ_SI_SJ_NS1E_6fusion15FusionCallbacksIS1I_NS1M_17LinearCombinationISI_fSI_fLNS_15FloatRoundStyleE2EEESH_S1L_JEEENS4_5SM1004TMEM4LOAD26SM100_TMEM_LOAD_16dp128b8xENS4_13SM90_TMA_LOADES1B_NS4_17SM75_U32x4_LDSM_NENS4_14SM90_TMA_STOREES1B_NS4_17SM90_U32x4_STSM_NENS4_39AutoVectorizingCopyWithAssumedAlignmentILi128EEEEEEvvEEEEvNT_6ParamsE,@"STO_CUDA_ENTRY STV_DEFAULT"
_ZN7cutlass13device_kernelINS_4gemm6kernel13GemmUniversalIN4cute5tupleIJiiiiEEENS1_10collective13CollectiveMmaINS1_35MainloopSm100TmaUmmaWarpSpecializedILi2ELi2ELi4ENS5_IJNS4_1CILi2EEESB_NSA_ILi1EEEEEEEENS5_IJNSA_ILi64EEENSA_ILi128EEESG_EEENS_10tfloat32_tENS5_IJlSC_lEEESI_SJ_NS4_8TiledMMAINS4_8MMA_AtomIJNS4_17SM100_MMA_TF32_SSISI_SI_fLi64ELi128ELNS4_4UMMA5MajorE0ELSO_0ELNSN_7ScaleInE0ELSP_0EEEEEENS4_6LayoutINS5_IJSC_SC_SC_EEENS5_IJNSA_ILi0EEESU_SU_EEEEENS5_IJNS4_10UnderscoreESX_SX_EEEEENS4_23SM90_TMA_LOAD_MULTICASTENS4_14ComposedLayoutINS4_7SwizzleILi3ELi4ELi3EEENS4_18smem_ptr_flag_bitsILi32EEENSS_INS5_IJNSA_ILi8EEENSA_ILi32EEEEEENS5_IJS17_SC_EEEEEEEvNS4_8identityES10_S1B_vS1C_EENS_8epilogue10collective18CollectiveEpilogueINS1E_23Sm100TmaWarpSpecializedILi4ELi2ELi16ELb1ELb0EEEJSH_NS5_IJNSS_ISF_SC_EENSS_IS17_SC_EEEEESI_SJ_SI_SJ_NS1E_6fusion15FusionCallbacksIS1I_NS1M_17LinearCombinationISI_fSI_fLNS_15FloatRoundStyleE2EEESH_S1L_JEEENS4_5SM1004TMEM4LOAD26SM100_TMEM_LOAD_16dp128b8xENS4_13SM90_TMA_LOADES1B_NS4_17SM75_U32x4_LDSM_NENS4_14SM90_TMA_STOREES1B_NS4_17SM90_U32x4_STSM_NENS4_39AutoVectorizingCopyWithAssumedAlignmentILi128EEEEEEvvEEEEvNT_6ParamsE:
[----:B------:R-:W1:Y:S01]  /*0000*/  LDC R1, c[0x0][0x37c] ;  /* 0x0000df00ff017b82 */ /* 0x000e620000000800 */
[----:B------:R-:W2:Y:S01]  /*0010*/  S2R R65, SR_TID.X ;  /* 0x0000000000417919 */ /* 0x000ea20000002100 */
[----:B------:R-:W3:Y:S01]  /*0020*/  LDCU.64 UR8, c[0x0][0x890] ;  /* 0x00011200ff0877ac */ /* 0x000ee20008000a00 */
[----:B------:R-:W-:Y:S02]  /*0030*/  PRMT R53, RZ, 0x7610, R53 ;  /* 0x00007610ff357816 */ /* 0x000fe40000000035 */
[----:B------:R-:W-:Y:S01]  /*0040*/  ELECT P4, URZ, PT ;  /* 0x0000000000ff782f */ /* 0x000fe20003880000 */
[----:B---3--:R-:W-:-:S04]  /*0050*/  UISETP.NE.U32.AND UP0, UPT, UR8, URZ, UPT ;  /* 0x000000ff0800728c */ /* 0x008fc8000bf05070 */
[----:B------:R-:W-:Y:S01]  /*0060*/  UISETP.NE.AND.EX UP0, UPT, UR9, URZ, UPT, UP0 ;  /* 0x000000ff0900728c */ /* 0x000fe2000bf05300 */
[----:B--2---:R-:W-:-:S05]  /*0070*/  SHF.R.U32.HI R54, RZ, 0x5, R65 ;  /* 0x00000005ff367819 */ /* 0x004fca0000011641 */
[----:B------:R-:W2:Y:S02]  /*0080*/  SHFL.IDX PT, R0, R54, RZ, 0x1f ;  /* 0x00001fff36007589 */ /* 0x000ea400000e0000 */
[----:B--2---:R-:W-:Y:S01]  /*0090*/  R2UR UR17, R0 ;  /* 0x00000000001172ca */ /* 0x004fe200000e0000 */
[----:B-1----:R-:W-:-:S14]  /*00a0*/  BRA.U UP0, `(.L_x_0) ;  /* 0x0000000100307547 */ /* 0x002fdc000b800000 */
[----:B------:R-:W1:Y:S02]  /*00b0*/  LDCU.64 UR4, c[0x0][0x888] ;  /* 0x00011100ff0477ac */ /* 0x000e640008000a00 */
[----:B-1----:R-:W-:-:S04]  /*00c0*/  UISETP.NE.U32.AND UP0, UPT, UR4, URZ, UPT ;  /* 0x000000ff0400728c */ /* 0x002fc8000bf05070 */
[----:B------:R-:W-:-:S09]  /*00d0*/  UISETP.NE.AND.EX UP0, UPT, UR5, URZ, UPT, UP0 ;  /* 0x000000ff0500728c */ /* 0x000fd2000bf05300 */
[----:B------:R-:W-:Y:S05]  /*00e0*/  BRA.U !UP0, `(.L_x_1) ;  /* 0x0000000108147547 */ /* 0x000fea000b800000 */
[----:B------:R-:W1:Y:S01]  /*00f0*/  LDC.64 R2, c[0x0][0x888] ;  /* 0x00022200ff027b82 */ /* 0x000e620000000a00 */
[----:B------:R-:W1:Y:S02]  /*0100*/  LDCU.64 UR4, c[0x0][0x358] ;  /* 0x00006b00ff0477ac */ /* 0x000e640008000a00 */
[----:B-1----:R1:W5:Y:S01]  /*0110*/  LDG.E R27, desc[UR4][R2.64] ;  /* 0x00000004021b7981 */ /* 0x002362000c1e1900 */
[----:B------:R-:W-:Y:S01]  /*0120*/  HFMA2 R53, -RZ, RZ, 0, 5.9604644775390625e-08 ;  /* 0x00000001ff357431 */ /* 0x000fe200000001ff */
[----:B------:R-:W-:Y:S05]  /*0130*/  BRA `(.L_x_0) ;  /* 0x00000000000c7947 */ /* 0x000fea0003800000 */
.L_x_1:
[----:B------:R-:W1:Y:S01]  /*0140*/  LDCU UR4, c[0x0][0x880] ;  /* 0x00011000ff0477ac */ /* 0x000e620008000800 */
[----:B------:R-:W-:Y:S01]  /*0150*/  HFMA2 R53, -RZ, RZ, 0, 5.9604644775390625e-08 ;  /* 0x00000001ff357431 */ /* 0x000fe200000001ff */
[----:B-1----:R-:W-:-:S07]  /*0160*/  MOV R27, UR4 ;  /* 0x00000004001b7c02 */ /* 0x002fce0008000f00 */
.L_x_0:
[----:B------:R-:W2:Y:S02]  /*0170*/  LDCU.64 UR4, c[0x0][0x8b0] ;  /* 0x00011600ff0477ac */ /* 0x000ea40008000a00 */
[----:B--2---:R-:W-:-:S04]  /*0180*/  UISETP.NE.U32.AND UP0, UPT, UR4, URZ, UPT ;  /* 0x000000ff0400728c */ /* 0x004fc8000bf05070 */
[----:B------:R-:W-:-:S09]  /*0190*/  UISETP.NE.AND.EX UP0, UPT, UR5, URZ, UPT, UP0 ;  /* 0x000000ff0500728c */ /* 0x000fd2000bf05300 */
[----:B------:R-:W-:Y:S05]  /*01a0*/  BRA.U UP0, `(.L_x_2) ;  /* 0x0000000100287547 */ /* 0x000fea000b800000 */
[----:B------:R-:W2:Y:S02]  /*01b0*/  LDCU.64 UR4, c[0x0][0x8a8] ;  /* 0x00011500ff0477ac */ /* 0x000ea40008000a00 */
[----:B--2---:R-:W-:-:S04]  /*01c0*/  UISETP.NE.U32.AND UP0, UPT, UR4, URZ, UPT ;  /* 0x000000ff0400728c */ /* 0x004fc8000bf05070 */
[----:B------:R-:W-:-:S09]  /*01d0*/  UISETP.NE.AND.EX UP0, UPT, UR5, URZ, UPT, UP0 ;  /* 0x000000ff0500728c */ /* 0x000fd2000bf05300 */
[----:B------:R-:W-:Y:S05]  /*01e0*/  BRA.U !UP0, `(.L_x_3) ;  /* 0x0000000108107547 */ /* 0x000fea000b800000 */
[----:B------:R-:W2:Y:S01]  /*01f0*/  LDC.64 R24, c[0x0][0x8a8] ;  /* 0x00022a00ff187b82 */ /* 0x000ea20000000a00 */
[----:B------:R-:W2:Y:S02]  /*0200*/  LDCU.64 UR4, c[0x0][0x358] ;  /* 0x00006b00ff0477ac */ /* 0x000ea40008000a00 */
[----:B--2---:R2:W5:Y:S01]  /*0210*/  LDG.E R24, desc[UR4][R24.64] ;  /* 0x0000000418187981 */ /* 0x004562000c1e1900 */
[----:B------:R-:W-:Y:S05]  /*0220*/  BRA `(.L_x_2) ;  /* 0x0000000000087947 */ /* 0x000fea0003800000 */
.L_x_3:
[----:B------:R-:W2:Y:S02]  /*0230*/  LDCU UR4, c[0x0][0x8a0] ;  /* 0x00011400ff0477ac */ /* 0x000ea40008000800 */
[----:B--2---:R-:W-:Y:S02]  /*0240*/  MOV R24, UR4 ;  /* 0x0000000400187c02 */ /* 0x004fe40008000f00 */
.L_x_2:
[----:B------:R-:W-:Y:S01]  /*0250*/  IMAD.U32 R0, RZ, RZ, UR17 ;  /* 0x00000011ff007e24 */ /* 0x000fe2000f8e00ff */
[----:B------:R-:W-:Y:S04]  /*0260*/  BSSY.RECONVERGENT B0, `(.L_x_4) ;  /* 0x000000c000007945 */ /* 0x000fe80003800200 */
[C---:B------:R-:W-:Y:S02]  /*0270*/  ISETP.NE.OR P1, PT, R0.reuse, 0x1, !P4 ;  /* 0x000000010000780c */ /* 0x040fe40006725670 */
[----:B------:R-:W-:-:S11]  /*0280*/  ISETP.NE.OR P0, PT, R0, 0x3, !P4 ;  /* 0x000000030000780c */ /* 0x000fd60006705670 */
[----:B------:R-:W-:Y:S05]  /*0290*/  @P1 BRA `(.L_x_5) ;  /* 0x0000000000201947 */ /* 0x000fea0003800000 */
[----:B------:R-:W3:Y:S02]  /*02a0*/  LDCU.64 UR4, c[0x0][0x348] ;  /* 0x00006900ff0477ac */ /* 0x000ee40008000a00 */
[----:B---3--:R-:W-:Y:S02]  /*02b0*/  UIADD3 UR6, UP1, UPT, UR4, 0x80, URZ ;  /* 0x0000008004067890 */ /* 0x008fe4000ff3e0ff */
[----:B------:R-:W-:Y:S02]  /*02c0*/  UIADD3 UR4, UP0, UPT, UR4, 0x180, URZ ;  /* 0x0000018004047890 */ /* 0x000fe4000ff1e0ff */
[----:B------:R-:W-:Y:S02]  /*02d0*/  UIADD3.X UR7, UPT, UPT, URZ, UR5, URZ, UP1, !UPT ;  /* 0x00000005ff077290 */ /* 0x000fe40008ffe4ff */
[----:B------:R-:W-:-:S07]  /*02e0*/  UIADD3.X UR5, UPT, UPT, URZ, UR5, URZ, UP0, !UPT ;  /* 0x00000005ff057290 */ /* 0x000fce00087fe4ff */
[----:B------:R3:W-:Y:S02]  /*02f0*/  UTMACCTL.PF [UR6] ;  /* 0x00000000060079b9 */ /* 0x0007e40008040000 */
[----:B------:R3:W-:Y:S02]  /*0300*/  UTMACCTL.PF [UR4] ;  /* 0x00000000040079b9 */ /* 0x0007e40008040000 */
[----:B---3--:R-:W-:Y:S01]  /*0310*/  NOP ;  /* 0x0000000000007918 */ /* 0x008fe20000000000 */
.L_x_5:
[----:B------:R-:W-:Y:S05]  /*0320*/  BSYNC.RECONVERGENT B0 ;  /* 0x0000000000007941 */ /* 0x000fea0003800200 */
.L_x_4:
[----:B------:R-:W-:Y:S04]  /*0330*/  BSSY.RECONVERGENT B0, `(.L_x_6) ;  /* 0x000000a000007945 */ /* 0x000fe80003800200 */
        /* <DEDUP_REMOVED lines=9> */
.L_x_7:
[----:B------:R-:W-:Y:S05]  /*03d0*/  BSYNC.RECONVERGENT B0 ;  /* 0x0000000000007941 */ /* 0x000fea0003800200 */
.L_x_6:
[----:B------:R-:W3:Y:S01]  /*03e0*/  LDCU.64 UR4, c[0x0][0x888] ;  /* 0x00011100ff0477ac */ /* 0x000ee20008000a00 */
[----:B------:R-:W-:Y:S02]  /*03f0*/  UISETP.EQ.U32.AND UP1, UPT, UR8, URZ, UPT ;  /* 0x000000ff0800728c */ /* 0x000fe4000bf22070 */
[----:B------:R-:W-:Y:S02]  /*0400*/  UPLOP3.LUT UP3, UPT, UPT, UPT, UPT, 0x80, 0x8 ;  /* 0x000000000008789c */ /* 0x000fe40003f6f070 */
[----:B---3--:R-:W-:-:S04]  /*0410*/  UISETP.NE.U32.AND UP0, UPT, UR4, URZ, UPT ;  /* 0x000000ff0400728c */ /* 0x008fc8000bf05070 */
[----:B------:R-:W-:-:S04]  /*0420*/  UISETP.NE.AND.EX UP0, UPT, UR5, URZ, UPT, UP0 ;  /* 0x000000ff0500728c */ /* 0x000fc8000bf05300 */
[----:B------:R-:W-:-:S04]  /*0430*/  UISETP.EQ.OR.EX UP2, UPT, UR9, URZ, !UP0, UP1 ;  /* 0x000000ff0900728c */ /* 0x000fc8000c742710 */
[----:B------:R-:W-:-:S05]  /*0440*/  UP2UR UR62, UPR, URZ, 0x4 ;  /* 0x00000004ff3e7883 */ /* 0x000fca0008000000 */
[----:B------:R-:W-:Y:S07]  /*0450*/  BRA.U !UP2, `(.L_x_8) ;  /* 0x000000010a207547 */ /* 0x000fee000b800000 */
[----:B------:R-:W-:Y:S01]  /*0460*/  UISETP.NE.U32.AND UP1, UPT, UR8, URZ, UPT ;  /* 0x000000ff0800728c */ /* 0x000fe2000bf25070 */
[----:B-----5:R-:W-:Y:S01]  /*0470*/  FSETP.NEU.AND P0, PT, R27, RZ, PT ;  /* 0x000000ff1b00720b */ /* 0x020fe20003f0d000 */
[----:B------:R-:W-:Y:S02]  /*0480*/  USEL UR4, URZ, 0xffffffff, UP0 ;  /* 0xffffffffff047887 */ /* 0x000fe40008000000 */
[----:B------:R-:W-:-:S10]  /*0490*/  UISETP.NE.AND.EX UP1, UPT, UR9, URZ, UPT, UP1 ;  /* 0x000000ff0900728c */ /* 0x000fd4000bf25310 */
[----:B------:R-:W-:Y:S01]  /*04a0*/  VOTEU.ANY UP0, P0 ;  /* 0x0000000000ff7886 */ /* 0x000fe20000000100 */
[----:B------:R-:W-:-:S04]  /*04b0*/  @!UP1 USEL UR4, URZ, 0xffffffff, UP0 ;  /* 0xffffffffff049887 */ /* 0x000fc80008000000 */
[----:B------:R-:W-:-:S04]  /*04c0*/  ULOP3.LUT UR4, UR4, 0x1, URZ, 0xc0, !UPT ;  /* 0x0000000104047892 */ /* 0x000fc8000f8ec0ff */
[----:B------:R-:W-:-:S11]  /*04d0*/  UISETP.NE.U32.AND UP3, UPT, UR4, 0x1, UPT ;  /* 0x000000010400788c */ /* 0x000fd6000bf65070 */
.L_x_8:
[----:B-1----:R-:W1:Y:S01]  /*04e0*/  SHFL.IDX PT, R2, R54, RZ, 0x1f ;  /* 0x00001fff36027589 */ /* 0x002e6200000e0000 */
[----:B------:R-:W-:-:S04]  /*04f0*/  UISETP.NE.AND UP0, UPT, UR17, 0x2, UPT ;  /* 0x000000021100788c */ /* 0x000fc8000bf05270 */
[----:B------:R-:W-:Y:S01]  /*0500*/  USEL UR53, URZ, 0x1, UP0 ;  /* 0x00000001ff357887 */ /* 0x000fe20008000000 */
[----:B-1----:R-:W-:-:S13]  /*0510*/  ISETP.NE.AND P0, PT, R2, RZ, PT ;  /* 0x000000ff0200720c */ /* 0x002fda0003f05270 */
[----:B------:R-:W-:Y:S05]  /*0520*/  @P0 BRA `(.L_x_9) ;  /* 0x0000000000480947 */ /* 0x000fea0003800000 */
[----:B------:R-:W1:Y:S01]  /*0530*/  S2UR UR4, SR_CgaCtaId ;  /* 0x00000000000479c3 */ /* 0x000e620000008800 */
[----:B------:R-:W-:Y:S01]  /*0540*/  UMOV UR5, 0x400 ;  /* 0x0000040000057882 */ /* 0x000fe20000000000 */
[----:B------:R-:W-:Y:S01]  /*0550*/  UMOV UR8, 0x1 ;  /* 0x0000000100087882 */ /* 0x000fe20000000000 */
[----:B------:R-:W-:Y:S01]  /*0560*/  UMOV UR6, 0x3 ;  /* 0x0000000300067882 */ /* 0x000fe20000000000 */
[----:B------:R-:W-:-:S04]  /*0570*/  UIADD3 UR8, UPT, UPT, -UR8, 0x100000, URZ ;  /* 0x0010000008087890 */ /* 0x000fc8000fffe1ff */
[----:B------:R-:W-:Y:S02]  /*0580*/  USHF.L.U32 UR9, UR8, 0xb, URZ ;  /* 0x0000000b08097899 */ /* 0x000fe400080006ff */
[----:B------:R-:W-:Y:S02]  /*0590*/  USHF.L.U32 UR8, UR8, 0x1, URZ ;  /* 0x0000000108087899 */ /* 0x000fe400080006ff */
[----:B------:R-:W-:-:S04]  /*05a0*/  UIADD3 UR6, UPT, UPT, -UR6, 0x100000, URZ ;  /* 0x0010000006067890 */ /* 0x000fc8000fffe1ff */
[----:B------:R-:W-:Y:S02]  /*05b0*/  USHF.L.U32 UR7, UR6, 0xb, URZ ;  /* 0x0000000b06077899 */ /* 0x000fe400080006ff */
[----:B------:R-:W-:Y:S01]  /*05c0*/  USHF.L.U32 UR6, UR6, 0x1, URZ ;  /* 0x0000000106067899 */ /* 0x000fe200080006ff */
[----:B------:R-:W-:Y:S01]  /*05d0*/  ELECT P0, URZ, PT ;  /* 0x0000000000ff782f */ /* 0x000fe20003800000 */
[----:B-1----:R-:W-:Y:S01]  /*05e0*/  ULEA UR4, UR4, UR5, 0x18 ;  /* 0x0000000504047291 */ /* 0x002fe2000f8ec0ff */
[----:B------:R-:W1:Y:S11]  /*05f0*/  FENCE.VIEW.ASYNC.S ;  /* 0x00000000000073c6 */ /* 0x000e760000000000 */
[----:B-1----:R1:W3:Y:S01]  /*0600*/  SYNCS.EXCH.64 URZ, [UR4], UR8 ;  /* 0x0000000804ff75b2 */ /* 0x0022e20008000100 */
[----:B------:R1:W4:Y:S01]  /*0610*/  SYNCS.EXCH.64 URZ, [UR4+0x10], UR6 ;  /* 0x0000100604ff75b2 */ /* 0x0003220008000100 */
[----:B------:R1:W1:Y:S01]  /*0620*/  SYNCS.EXCH.64 URZ, [UR4+0x8], UR8 ;  /* 0x0000080804ff75b2 */ /* 0x0002620008000100 */
[----:B------:R1:W1:Y:S01]  /*0630*/  SYNCS.EXCH.64 URZ, [UR4+0x18], UR6 ;  /* 0x0000180604ff75b2 */ /* 0x0002620008000100 */
[----:B------:R-:W-:Y:S01]  /*0640*/  NOP ;  /* 0x0000000000007918 */ /* 0x000fe20000000000 */
.L_x_9:
[----:B------:R-:W2:Y:S01]  /*0650*/  SHFL.IDX PT, R2, R54, RZ, 0x1f ;  /* 0x00001fff36027589 */ /* 0x000ea200000e0000 */
[----:B------:R-:W-:Y:S01]  /*0660*/  NOP ;  /* 0x0000000000007918 */ /* 0x000fe20000000000 */
[----:B--2---:R-:W-:-:S13]  /*0670*/  ISETP.NE.AND P0, PT, R2, 0x1, PT ;  /* 0x000000010200780c */ /* 0x004fda0003f05270 */
[----:B------:R-:W-:Y:S05]  /*0680*/  @P0 BRA `(.L_x_10) ;  /* 0x0000000000580947 */ /* 0x000fea0003800000 */
[----:B-1----:R-:W1:Y:S01]  /*0690*/  S2UR UR4, SR_CgaCtaId ;  /* 0x00000000000479c3 */ /* 0x002e620000008800 */
        /* <DEDUP_REMOVED lines=12> */
[----:B-1----:R2:W1:Y:S01]  /*0760*/  SYNCS.EXCH.64 URZ, [UR4+0x20], UR8 ;  /* 0x0000200804ff75b2 */ /* 0x0024620008000100 */
[----:B------:R2:W1:Y:S01]  /*0770*/  SYNCS.EXCH.64 URZ, [UR4+0x40], UR6 ;  /* 0x0000400604ff75b2 */ /* 0x0004620008000100 */
[----:B------:R2:W1:Y:S01]  /*0780*/  SYNCS.EXCH.64 URZ, [UR4+0x28], UR8 ;  /* 0x0000280804ff75b2 */ /* 0x0004620008000100 */
[----:B------:R2:W1:Y:S01]  /*0790*/  SYNCS.EXCH.64 URZ, [UR4+0x48], UR6 ;  /* 0x0000480604ff75b2 */ /* 0x0004620008000100 */
[----:B------:R2:W1:Y:S01]  /*07a0*/  SYNCS.EXCH.64 URZ, [UR4+0x30], UR8 ;  /* 0x0000300804ff75b2 */ /* 0x0004620008000100 */
[----:B------:R2:W1:Y:S01]  /*07b0*/  SYNCS.EXCH.64 URZ, [UR4+0x50], UR6 ;  /* 0x0000500604ff75b2 */ /* 0x0004620008000100 */
[----:B------:R2:W1:Y:S01]  /*07c0*/  SYNCS.EXCH.64 URZ, [UR4+0x38], UR8 ;  /* 0x0000380804ff75b2 */ /* 0x0004620008000100 */
[----:B------:R2:W1:Y:S02]  /*07d0*/  SYNCS.EXCH.64 URZ, [UR4+0x58], UR6 ;  /* 0x0000580604ff75b2 */ /* 0x0004640008000100 */
[----:B--2---:R-:W-:Y:S01]  /*07e0*/  NOP ;  /* 0x0000000000007918 */ /* 0x004fe20000000000 */
.L_x_10:
[----:B------:R-:W2:Y:S01]  /*07f0*/  SHFL.IDX PT, R2, R54, RZ, 0x1f ;  /* 0x00001fff36027589 */ /* 0x000ea200000e0000 */
[----:B------:R-:W-:Y:S01]  /*0800*/  NOP ;  /* 0x0000000000007918 */ /* 0x000fe20000000000 */
[----:B--2---:R-:W-:-:S13]  /*0810*/  ISETP.NE.AND P0, PT, R2, 0x3, PT ;  /* 0x000000030200780c */ /* 0x004fda0003f05270 */
[----:B------:R-:W-:Y:S05]  /*0820*/  @P0 BRA `(.L_x_11) ;  /* 0x0000000000300947 */ /* 0x000fea0003800000 */
[----:B-1----:R-:W1:Y:S01]  /*0830*/  S2UR UR4, SR_CgaCtaId ;  /* 0x00000000000479c3 */ /* 0x002e620000008800 */
[----:B------:R-:W-:Y:S01]  /*0840*/  UMOV UR6, 0x400 ;  /* 0x0000040000067882 */ /* 0x000fe20000000000 */
[----:B------:R-:W-:Y:S01]  /*0850*/  UMOV UR5, 0x20 ;  /* 0x0000002000057882 */ /* 0x000fe20000000000 */
[----:B------:R-:W-:Y:S01]  /*0860*/  ELECT P0, URZ, PT ;  /* 0x0000000000ff782f */ /* 0x000fe20003800000 */
[----:B-1----:R-:W-:Y:S02]  /*0870*/  ULEA UR6, UR4, UR6, 0x18 ;  /* 0x0000000604067291 */ /* 0x002fe4000f8ec0ff */
[----:B------:R-:W-:-:S04]  /*0880*/  UIADD3 UR4, UPT, UPT, -UR5, 0x100000, URZ ;  /* 0x0010000005047890 */ /* 0x000fc8000fffe1ff */
[----:B------:R-:W-:Y:S02]  /*0890*/  USHF.L.U32 UR5, UR4, 0xb, URZ ;  /* 0x0000000b04057899 */ /* 0x000fe400080006ff */
[----:B------:R-:W-:Y:S01]  /*08a0*/  USHF.L.U32 UR4, UR4, 0x1, URZ ;  /* 0x0000000104047899 */ /* 0x000fe200080006ff */
[----:B------:R-:W1:Y:S11]  /*08b0*/  FENCE.VIEW.ASYNC.S ;  /* 0x00000000000073c6 */ /* 0x000e760000000000 */
[----:B-1----:R2:W1:Y:S01]  /*08c0*/  SYNCS.EXCH.64 URZ, [UR6+0x60], UR4 ;  /* 0x0000600406ff75b2 */ /* 0x0024620008000100 */
[----:B------:R2:W1:Y:S02]  /*08d0*/  SYNCS.EXCH.64 URZ, [UR6+0x68], UR4 ;  /* 0x0000680406ff75b2 */ /* 0x0004640008000100 */
[----:B--2---:R-:W-:Y:S01]  /*08e0*/  NOP ;  /* 0x0000000000007918 */ /* 0x004fe20000000000 */
.L_x_11:
[----:B------:R-:W2:Y:S01]  /*08f0*/  SHFL.IDX PT, R2, R54, RZ, 0x1f ;  /* 0x00001fff36027589 */ /* 0x000ea200000e0000 */
[----:B------:R-:W-:Y:S01]  /*0900*/  NOP ;  /* 0x0000000000007918 */ /* 0x000fe20000000000 */
[----:B--2---:R-:W-:-:S13]  /*0910*/  ISETP.NE.AND P0, PT, R2, 0x4, PT ;  /* 0x000000040200780c */ /* 0x004fda0003f05270 */
[----:B------:R-:W-:Y:S05]  /*0920*/  @P0 BRA `(.L_x_12) ;  /* 0x00000000004c0947 */ /* 0x000fea0003800000 */
[----:B-1----:R-:W1:Y:S01]  /*0930*/  S2UR UR6, SR_CgaCtaId ;  /* 0x00000000000679c3 */ /* 0x002e620000008800 */
[----:B------:R-:W-:Y:S01]  /*0940*/  UMOV UR4, 0x3a0 ;  /* 0x000003a000047882 */ /* 0x000fe20000000000 */
[----:B------:R-:W-:Y:S01]  /*0950*/  UMOV UR5, 0x400 ;  /* 0x0000040000057882 */ /* 0x000fe20000000000 */
[----:B------:R-:W-:Y:S01]  /*0960*/  USEL UR4, UR4, 0x320, UP3 ;  /* 0x0000032004047887 */ /* 0x000fe20009800000 */
[----:B------:R-:W-:Y:S01]  /*0970*/  UMOV UR8, 0x1 ;  /* 0x0000000100087882 */ /* 0x000fe20000000000 */
[----:B------:R-:W-:Y:S01]  /*0980*/  ELECT P0, URZ, PT ;  /* 0x0000000000ff782f */ /* 0x000fe20003800000 */
[----:B------:R-:W-:-:S04]  /*0990*/  UIADD3 UR8, UPT, UPT, -UR8, 0x100000, URZ ;  /* 0x0010000008087890 */ /* 0x000fc8000fffe1ff */
[----:B------:R-:W-:Y:S02]  /*09a0*/  USHF.L.U32 UR9, UR8, 0xb, URZ ;  /* 0x0000000b08097899 */ /* 0x000fe400080006ff */
[----:B------:R-:W-:Y:S02]  /*09b0*/  USHF.L.U32 UR8, UR8, 0x1, URZ ;  /* 0x0000000108087899 */ /* 0x000fe400080006ff */
[----:B-1----:R-:W-:Y:S02]  /*09c0*/  ULEA UR6, UR6, UR5, 0x18 ;  /* 0x0000000506067291 */ /* 0x002fe4000f8ec0ff */
[----:B------:R-:W-:-:S04]  /*09d0*/  UIADD3 UR4, UPT, UPT, -UR4, 0x100000, URZ ;  /* 0x0010000004047890 */ /* 0x000fc8000fffe1ff */
[----:B------:R-:W-:Y:S02]  /*09e0*/  USHF.L.U32 UR5, UR4, 0xb, URZ ;  /* 0x0000000b04057899 */ /* 0x000fe400080006ff */
[----:B------:R-:W-:Y:S01]  /*09f0*/  USHF.L.U32 UR4, UR4, 0x1, URZ ;  /* 0x0000000104047899 */ /* 0x000fe200080006ff */
[----:B------:R-:W1:Y:S03]  /*0a00*/  FENCE.VIEW.ASYNC.S ;  /* 0x00000000000073c6 */ /* 0x000e660000000000 */
[----:B-1----:R2:W1:Y:S08]  /*0a10*/  SYNCS.EXCH.64 URZ, [UR6+0x70], UR8 ;  /* 0x0000700806ff75b2 */ /* 0x0024700008000100 */
[----:B------:R2:W1:Y:S01]  /*0a20*/  SYNCS.EXCH.64 URZ, [UR6+0x80], UR4 ;  /* 0x0000800406ff75b2 */ /* 0x0004620008000100 */
[----:B------:R2:W1:Y:S01]  /*0a30*/  SYNCS.EXCH.64 URZ, [UR6+0x78], UR8 ;  /* 0x0000780806ff75b2 */ /* 0x0004620008000100 */
[----:B------:R2:W1:Y:S02]  /*0a40*/  SYNCS.EXCH.64 URZ, [UR6+0x88], UR4 ;  /* 0x0000880406ff75b2 */ /* 0x0004640008000100 */
[----:B--2---:R-:W-:Y:S01]  /*0a50*/  NOP ;  /* 0x0000000000007918 */ /* 0x004fe20000000000 */
.L_x_12:
        /* <DEDUP_REMOVED lines=26> */
.L_x_13:
[----:B------:R-:W2:Y:S01]  /*0c00*/  SHFL.IDX PT, R2, R54, RZ, 0x1f ;  /* 0x00001fff36027589 */ /* 0x000ea200000e0000 */
[----:B------:R-:W1:Y:S01]  /*0c10*/  S2UR UR63, SR_CgaCtaId ;  /* 0x00000000003f79c3 */ /* 0x000e620000008800 */
[----:B------:R-:W-:Y:S01]  /*0c20*/  NOP ;  /* 0x0000000000007918 */ /* 0x000fe20000000000 */
[----:B--2---:R-:W-:-:S13]  /*0c30*/  ISETP.NE.AND P0, PT, R2, 0x3, PT ;  /* 0x000000030200780c */ /* 0x004fda0003f05270 */
[----:B-1----:R-:W-:Y:S05]  /*0c40*/  @P0 BRA `(.L_x_14) ;  /* 0x0000000000340947 */ /* 0x002fea0003800000 */
[----:B------:R-:W-:Y:S01]  /*0c50*/  UMOV UR4, 0x400 ;  /* 0x0000040000047882 */ /* 0x000fe20000000000 */
[----:B------:R-:W-:Y:S01]  /*0c60*/  UMOV UR6, 0x20 ;  /* 0x0000002000067882 */ /* 0x000fe20000000000 */
[----:B------:R-:W-:Y:S02]  /*0c70*/  ULEA UR4, UR63, UR4, 0x18 ;  /* 0x000000043f047291 */ /* 0x000fe4000f8ec0ff */
[----:B------:R-:W-:-:S04]  /*0c80*/  UIADD3 UR6, UPT, UPT, -UR6, 0x100000, URZ ;  /* 0x0010000006067890 */ /* 0x000fc8000fffe1ff */
[----:B------:R-:W-:Y:S02]  /*0c90*/  USHF.L.U32 UR7, UR6, 0xb, URZ ;  /* 0x0000000b06077899 */ /* 0x000fe400080006ff */
[----:B------:R-:W-:Y:S01]  /*0ca0*/  USHF.L.U32 UR6, UR6, 0x1, URZ ;  /* 0x0000000106067899 */ /* 0x000fe200080006ff */
[----:B------:R-:W-:Y:S01]  /*0cb0*/  ELECT P0, URZ, PT ;  /* 0x0000000000ff782f */ /* 0x000fe20003800000 */
[----:B------:R-:W1:Y:S10]  /*0cc0*/  FENCE.VIEW.ASYNC.S ;  /* 0x00000000000073c6 */ /* 0x000e740000000000 */
[----:B-1----:R1:W2:Y:S01]  /*0cd0*/  SYNCS.EXCH.64 URZ, [UR4+0xd0], UR6 ;  /* 0x0000d00604ff75b2 */ /* 0x0022a20008000100 */
[----:B------:R1:W1:Y:S01]  /*0ce0*/  SYNCS.EXCH.64 URZ, [UR4+0xe0], UR6 ;  /* 0x0000e00604ff75b2 */ /* 0x0002620008000100 */
[----:B------:R1:W1:Y:S01]  /*0cf0*/  SYNCS.EXCH.64 URZ, [UR4+0xd8], UR6 ;  /* 0x0000d80604ff75b2 */ /* 0x0002620008000100 */
[----:B------:R1:W1:Y:S01]  /*0d00*/  SYNCS.EXCH.64 URZ, [UR4+0xe8], UR6 ;  /* 0x0000e80604ff75b2 */ /* 0x0002620008000100 */
[----:B------:R-:W-:Y:S01]  /*0d10*/  NOP ;  /* 0x0000000000007918 */ /* 0x000fe20000000000 */
.L_x_14:
[----:B-1----:R-:W1:Y:S01]  /*0d20*/  LDCU UR4, c[0x0][0x36c] ;  /* 0x00006d80ff0477ac */ /* 0x002e620008000800 */
[----:B------:R-:W-:Y:S01]  /*0d30*/  ISETP.NE.OR P4, PT, R0, 0x2, !P4 ;  /* 0x000000020000780c */ /* 0x000fe20006785670 */
[----:B------:R-:W-:Y:S01]  /*0d40*/  NOP ;  /* 0x0000000000007918 */ /* 0x000fe20000000000 */
[----:B------:R-:W-:Y:S01]  /*0d50*/  LOP3.LUT R0, R65, 0x1f, RZ, 0xc0, !PT ;  /* 0x0000001f41007812 */ /* 0x000fe200078ec0ff */
[----:B------:R-:W-:Y:S02]  /*0d60*/  UISETP.NE.AND UP4, UPT, UR17, URZ, UPT ;  /* 0x000000ff1100728c */ /* 0x000fe4000bf85270 */
[----:B-1----:R-:W-:-:S09]  /*0d70*/  UISETP.EQ.U32.AND UP5, UPT, UR4, 0x1, UPT ;  /* 0x000000010400788c */ /* 0x002fd2000bfa2070 */
[----:B------:R-:W-:Y:S05]  /*0d80*/  BRA.U !UP5, `(.L_x_15) ;  /* 0x000000010d087547 */ /* 0x000fea000b800000 */
[----:B--234-:R-:W-:Y:S01]  /*0d90*/  UCGABAR_ARV ;  /* 0x00000000000079c7 */ /* 0x01cfe20008000000 */
[----:B------:R-:W-:Y:S05]  /*0da0*/  BRA `(.L_x_16) ;  /* 0x0000000000047947 */ /* 0x000fea0003800000 */
.L_x_15:
[----:B--234-:R-:W-:Y:S01]  /*0db0*/  NOP ;  /* 0x0000000000007918 */ /* 0x01cfe20000000000 */
.L_x_16:
[----:B------:R-:W1:Y:S01]  /*0dc0*/  S2UR UR16, SR_CTAID.X ;  /* 0x00000000001079c3 */ /* 0x000e620000002500 */
[----:B------:R-:W-:-:S05]  /*0dd0*/  CS2R.32 R56, SR_CgaSize ;  /* 0x0000000000387805 */ /* 0x000fca0000008a00 */
[----:B------:R-:W-:-:S05]  /*0de0*/  IMAD R56, R56, -0xa0, RZ ;  /* 0xffffff6038387824 */ /* 0x000fca00078e02ff */
[----:B------:R-:W-:-:S14]  /*0df0*/  R2UR UR5, R56 ;  /* 0x00000000380572ca */ /* 0x000fdc00000e0000 */
[----:B------:R-:W2:Y:S01]  /*0e00*/  LDCU UR5, c[0x0][UR5+0x2b0] ;  /* 0x00005600050577ac */ /* 0x000ea20008000800 */
[----:B------:R-:W-:-:S05]  /*0e10*/  CS2R.32 R56, SR_CgaSize ;  /* 0x0000000000387805 */ /* 0x000fca0000008a00 */
[----:B------:R-:W-:-:S05]  /*0e20*/  IMAD R56, R56, -0xa0, RZ ;  /* 0xffffff6038387824 */ /* 0x000fca00078e02ff */
[----:B------:R-:W-:-:S14]  /*0e30*/  R2UR UR4, R56 ;  /* 0x00000000380472ca */ /* 0x000fdc00000e0000 */
[----:B------:R-:W3:Y:S01]  /*0e40*/  LDCU UR4, c[0x0][UR4+0x2b4] ;  /* 0x00005680040477ac */ /* 0x000ee20008000800 */
[----:B------:R-:W4:Y:S01]  /*0e50*/  S2UR UR20, SR_CTAID.Y ;  /* 0x00000000001479c3 */ /* 0x000f220000002600 */
[----:B------:R-:W-:-:S05]  /*0e60*/  CS2R.32 R56, SR_CgaSize ;  /* 0x0000000000387805 */ /* 0x000fca0000008a00 */
[----:B------:R-:W-:-:S05]  /*0e70*/  IMAD R56, R56, -0xa0, RZ ;  /* 0xffffff6038387824 */ /* 0x000fca00078e02ff */
[----:B------:R-:W-:-:S14]  /*0e80*/  R2UR UR7, R56 ;  /* 0x00000000380772ca */ /* 0x000fdc00000e0000 */
[----:B------:R-:W3:Y:S01]  /*0e90*/  LDCU UR7, c[0x0][UR7+0x2a0] ;  /* 0x00005400070777ac */ /* 0x000ee20008000800 */
[----:B------:R-:W-:-:S05]  /*0ea0*/  CS2R.32 R56, SR_CgaSize ;  /* 0x0000000000387805 */ /* 0x000fca0000008a00 */
[----:B------:R-:W-:-:S05]  /*0eb0*/  IMAD R56, R56, -0xa0, RZ ;  /* 0xffffff6038387824 */ /* 0x000fca00078e02ff */
[----:B------:R-:W-:-:S14]  /*0ec0*/  R2UR UR8, R56 ;  /* 0x00000000380872ca */ /* 0x000fdc00000e0000 */
[----:B------:R-:W3:Y:S01]  /*0ed0*/  LDCU UR8, c[0x0][UR8+0x2a4] ;  /* 0x00005480080877ac */ /* 0x000ee20008000800 */
[----:B------:R-:W-:Y:S02]  /*0ee0*/  ULOP3.LUT UR70, UR63, 0x1, URZ, 0xc0, !UPT ;  /* 0x000000013f467892 */ /* 0x000fe4000f8ec0ff */
[----:B------:R-:W-:Y:S02]  /*0ef0*/  USHF.R.U32.HI UR26, URZ, 0x1, UR63 ;  /* 0x00000001ff1a7899 */ /* 0x000fe4000801163f */
[----:B------:R-:W-:Y:S02]  /*0f00*/  UISETP.GT.U32.AND UP1, UPT, UR70, 0xffff, UPT ;  /* 0x0000ffff4600788c */ /* 0x000fe4000bf24070 */
[----:B------:R-:W-:Y:S01]  /*0f10*/  USHF.L.U32 UR38, UR63, 0x9, URZ ;  /* 0x000000093f267899 */ /* 0x000fe200080006ff */
[----:B-1----:R-:W-:Y:S01]  /*0f20*/  I2FP.F32.U32 R3, UR16 ;  /* 0x0000001000037c45 */ /* 0x002fe20008201000 */
[----:B------:R-:W1:Y:S04]  /*0f30*/  LDCU UR21, c[0x0][0xb24] ;  /* 0x00016480ff1577ac */ /* 0x000e680008000800 */
[----:B--2---:R-:W-:Y:S01]  /*0f40*/  FMUL R3, R3, UR5 ;  /* 0x0000000503037c20 */ /* 0x004fe20008400000 */
[----:B------:R-:W2:Y:S01]  /*0f50*/  LDCU UR39, c[0x0][0xb24] ;  /* 0x00016480ff2777ac */ /* 0x000ea20008000800 */
[----:B----4-:R-:W-:Y:S01]  /*0f60*/  I2FP.F32.U32 R2, UR20 ;  /* 0x0000001400027c45 */ /* 0x010fe20008201000 */
[----:B------:R-:W4:Y:S03]  /*0f70*/  LDCU UR28, c[0x0][0xb30] ;  /* 0x00016600ff1c77ac */ /* 0x000f260008000800 */
[----:B------:R-:W1:Y:S01]  /*0f80*/  F2I.U32.TRUNC.NTZ R3, R3 ;  /* 0x0000000300037305 */ /* 0x000e62000020f000 */
[----:B---3--:R-:W-:Y:S01]  /*0f90*/  FMUL R2, R2, UR4 ;  /* 0x0000000402027c20 */ /* 0x008fe20008400000 */
[----:B------:R-:W-:-:S02]  /*0fa0*/  ULOP3.LUT UR4, UR63, 0x2, URZ, 0xc0, !UPT ;  /* 0x000000023f047892 */ /* 0x000fc4000f8ec0ff */
[----:B------:R-:W-:Y:S02]  /*0fb0*/  USHF.L.U32 UR37, UR63, 0xb, URZ ;  /* 0x0000000b3f257899 */ /* 0x000fe400080006ff */
[----:B------:R-:W-:Y:S02]  /*0fc0*/  UISETP.GT.U32.AND UP0, UPT, UR4, 0xffff, UPT ;  /* 0x0000ffff0400788c */ /* 0x000fe4000bf04070 */
[----:B------:R-:W3:Y:S01]  /*0fd0*/  F2I.U32.TRUNC.NTZ R2, R2 ;  /* 0x0000000200027305 */ /* 0x000ee2000020f000 */
[----:B------:R-:W-:Y:S01]  /*0fe0*/  UMOV UR32, 0x5 ;  /* 0x0000000500207882 */ /* 0x000fe20000000000 */
[----:B------:R-:W-:Y:S02]  /*0ff0*/  USEL UR31, UR70, 0xffff, !UP1 ;  /* 0x0000ffff461f7887 */ /* 0x000fe4000c800000 */
[----:B------:R-:W-:Y:S01]  /*1000*/  USEL UR30, UR4, 0xffff, !UP0 ;  /* 0x0000ffff041e7887 */ /* 0x000fe2000c000000 */
[----:B-1----:R-:W-:Y:S02]  /*1010*/  R2UR UR5, R3 ;  /* 0x00000000030572ca */ /* 0x002fe400000e0000 */
[----:B---3--:R-:W-:-:S02]  /*1020*/  R2UR UR6, R2 ;  /* 0x00000000020672ca */ /* 0x008fc400000e0000 */
[----:B------:R-:W-:-:S09]  /*1030*/  PRMT R2, RZ, 0x7610, R2 ;  /* 0x00007610ff027816 */ /* 0x000fd20000000002 */
[----:B------:R-:W-:-:S04]  /*1040*/  UIADD3 UR5, UPT, UPT, -UR5, URZ, URZ ;  /* 0x000000ff05057290 */ /* 0x000fc8000fffe1ff */
[----:B------:R-:W-:Y:S02]  /*1050*/  UIMAD UR5, UR7, UR5, UR16 ;  /* 0x00000005070572a4 */ /* 0x000fe4000f8e0210 */
[----:B------:R-:W-:-:S04]  /*1060*/  UIADD3 UR4, UPT, UPT, -UR6, URZ, URZ ;  /* 0x000000ff06047290 */ /* 0x000fc8000fffe1ff */
[----:B------:R-:W-:Y:S01]  /*1070*/  IMAD.U32 R56, RZ, RZ, UR5 ;  /* 0x00000005ff387e24 */ /* 0x000fe2000f8e00ff */
[----:B------:R-:W-:-:S06]  /*1080*/  UIMAD UR4, UR8, UR4, UR20 ;  /* 0x00000004080472a4 */ /* 0x000fcc000f8e0214 */
[----:B------:R-:W-:Y:S01]  /*1090*/  IMAD.U32 R55, RZ, RZ, UR4 ;  /* 0x00000004ff377e24 */ /* 0x000fe2000f8e00ff */
[----:B--2-4-:R-:W-:Y:S06]  /*10a0*/  BRA.U UP4, `(.L_x_17) ;  /* 0x0000000104447547 */ /* 0x014fec000b800000 */
[----:B------:R-:W-:Y:S02]  /*10b0*/  R2UR UR4, R55 ;  /* 0x00000000370472ca */ /* 0x000fe400000e0000 */
[----:B------:R-:W-:-:S11]  /*10c0*/  R2UR UR6, R56 ;  /* 0x00000000380672ca */ /* 0x000fd600000e0000 */
[----:B------:R-:W-:Y:S02]  /*10d0*/  UISETP.NE.AND UP0, UPT, UR4, URZ, UPT ;  /* 0x000000ff0400728c */ /* 0x000fe4000bf05270 */
[----:B------:R-:W-:Y:S02]  /*10e0*/  UISETP.NE.AND UP1, UPT, UR4, 0x1, UPT ;  /* 0x000000010400788c */ /* 0x000fe4000bf25270 */
[----:B------:R-:W-:Y:S02]  /*10f0*/  UISETP.NE.AND UP2, UPT, UR6, URZ, UP0 ;  /* 0x000000ff0600728c */ /* 0x000fe40008745270 */
[----:B------:R-:W-:Y:S02]  /*1100*/  USEL UR4, URZ, 0x2, UP0 ;  /* 0x00000002ff047887 */ /* 0x000fe40008000000 */
[----:B------:R-:W-:Y:S02]  /*1110*/  USEL UR8, URZ, 0x1, UP2 ;  /* 0x00000001ff087887 */ /* 0x000fe40009000000 */
[----:B------:R-:W-:-:S02]  /*1120*/  UISETP.NE.AND UP2, UPT, UR6, URZ, UPT ;  /* 0x000000ff0600728c */ /* 0x000fc4000bf45270 */
[----:B------:R-:W-:Y:S02]  /*1130*/  USEL UR5, URZ, 0x4, UP1 ;  /* 0x00000004ff057887 */ /* 0x000fe40008800000 */
[----:B------:R-:W-:Y:S02]  /*1140*/  UISETP.NE.AND UP0, UPT, UR6, 0x1, UPT ;  /* 0x000000010600788c */ /* 0x000fe4000bf05270 */
[----:B------:R-:W-:Y:S02]  /*1150*/  USEL UR6, URZ, 0x8, UP1 ;  /* 0x00000008ff067887 */ /* 0x000fe40008800000 */
[----:B------:R-:W-:Y:S02]  /*1160*/  USEL UR7, UR5, 0x4, UP2 ;  /* 0x0000000405077887 */ /* 0x000fe40009000000 */
[----:B------:R-:W-:Y:S02]  /*1170*/  USEL UR4, UR4, 0x2, UP0 ;  /* 0x0000000204047887 */ /* 0x000fe40008000000 */
[----:B------:R-:W-:-:S02]  /*1180*/  USEL UR5, UR6, 0x8, UP0 ;  /* 0x0000000806057887 */ /* 0x000fc40008000000 */
[----:B------:R-:W-:-:S04]  /*1190*/  UIADD3 UR4, UPT, UPT, UR4, UR7, UR8 ;  /* 0x0000000704047290 */ /* 0x000fc8000fffe008 */
[----:B------:R-:W-:-:S06]  /*11a0*/  UIADD3 UR4, UPT, UPT, UR4, UR5, URZ ;  /* 0x0000000504047290 */ /* 0x000fcc000fffe0ff */
[----:B------:R-:W-:-:S07]  /*11b0*/  IMAD.U32 R2, RZ, RZ, UR4 ;  /* 0x00000004ff027e24 */ /* 0x000fce000f8e00ff */
.L_x_17:
[----:B------:R-:W1:Y:S01]  /*11c0*/  S2UR UR60, SR_CTAID.Z ;  /* 0x00000000003c79c3 */ /* 0x000e620000002700 */
[----:B------:R-:W-:Y:S01]  /*11d0*/  UISETP.GE.AND UP0, UPT, UR21, 0x1, UPT ;  /* 0x000000011500788c */ /* 0x000fe2000bf06270 */
[----:B------:R-:W-:-:S08]  /*11e0*/  UMOV UR29, 0x3 ;  /* 0x00000003001d7882 */ /* 0x000fd00000000000 */
[----:B------:R-:W-:Y:S05]  /*11f0*/  BRA.U !UP0, `(.L_x_18) ;  /* 0x0000000108d47547 */ /* 0x000fea000b800000 */
[----:B------:R-:W2:Y:S01]  /*1200*/  LDCU.128 UR12, c[0x0][0xb10] ;  /* 0x00016200ff0c77ac */ /* 0x000ea20008000c00 */
[----:B------:R-:W3:Y:S01]  /*1210*/  LDCU UR6, c[0x0][0x370] ;  /* 0x00006e00ff0677ac */ /* 0x000ee20008000800 */
[----:B------:R-:W4:Y:S01]  /*1220*/  LDCU UR5, c[0x0][0x374] ;  /* 0x00006e80ff0577ac */ /* 0x000f220008000800 */
[----:B------:R-:W1:Y:S01]  /*1230*/  LDCU UR27, c[0x0][0xb0c] ;  /* 0x00016180ff1b77ac */ /* 0x000e620008000800 */
[----:B------:R-:W1:Y:S01]  /*1240*/  LDCU UR4, c[0x0][0xb20] ;  /* 0x00016400ff0477ac */ /* 0x000e620008000800 */
[----:B------:R-:W1:Y:S01]  /*1250*/  LDCU.64 UR8, c[0x0][0xb28] ;  /* 0x00016500ff0877ac */ /* 0x000e620008000a00 */
[----:B--2---:R-:W-:Y:S02]  /*1260*/  UISETP.NE.AND UP0, UPT, UR14, 0x1, UPT ;  /* 0x000000010e00788c */ /* 0x004fe4000bf05270 */
[----:B----4-:R-:W-:Y:S02]  /*1270*/  UIMAD.WIDE.U32 UR10, UR5, UR15, URZ ;  /* 0x0000000f050a72a5 */ /* 0x010fe4000f8e00ff */
[----:B---3--:R-:W-:-:S02]  /*1280*/  UIMAD.WIDE.U32 UR22, UR6, UR12, URZ ;  /* 0x0000000c061672a5 */ /* 0x008fc4000f8e00ff */
[----:B-1----:R-:W-:Y:S02]  /*1290*/  UISETP.NE.AND UP1, UPT, UR27, 0x1, UPT ;  /* 0x000000011b00788c */ /* 0x002fe4000bf25270 */
[----:B------:R-:W-:Y:S01]  /*12a0*/  UISETP.NE.AND UP2, UPT, UR21, 0x1, UPT ;  /* 0x000000011500788c */ /* 0x000fe2000bf45270 */
[----:B------:R-:W-:Y:S02]  /*12b0*/  UMOV UR10, UR11 ;  /* 0x0000000b000a7c82 */ /* 0x000fe40008000000 */
[----:B------:R-:W-:Y:S01]  /*12c0*/  UMOV UR22, UR23 ;  /* 0x0000001700167c82 */ /* 0x000fe20008000000 */
[----:B------:R-:W-:Y:S02]  /*12d0*/  @UP0 USHF.R.U32.HI UR5, URZ, UR4, UR10 ;  /* 0x00000004ff050299 */ /* 0x000fe4000801160a */
[----:B------:R-:W-:Y:S02]  /*12e0*/  UIMAD.WIDE.U32 UR24, UR20, UR15, URZ ;  /* 0x0000000f141872a5 */ /* 0x000fe4000f8e00ff */
[----:B------:R-:W-:-:S02]  /*12f0*/  UIMAD.WIDE.U32 UR10, UR5, UR8, URZ ;  /* 0x00000008050a72a5 */ /* 0x000fc4000f8e00ff */
[----:B------:R-:W-:Y:S02]  /*1300*/  @UP1 USHF.R.U32.HI UR6, URZ, UR13, UR22 ;  /* 0x0000000dff061299 */ /* 0x000fe40008011616 */
[----:B------:R-:W-:Y:S02]  /*1310*/  UIMAD.WIDE.U32 UR18, UR16, UR12, URZ ;  /* 0x0000000c101272a5 */ /* 0x000fe4000f8e00ff */
[----:B------:R-:W-:Y:S01]  /*1320*/  UIMAD.WIDE.U32 UR22, UR6, UR8, URZ ;  /* 0x00000008061672a5 */ /* 0x000fe2000f8e00ff */
[----:B------:R-:W-:Y:S01]  /*1330*/  UMOV UR24, UR25 ;  /* 0x0000001900187c82 */ /* 0x000fe20008000000 */
[----:B------:R-:W-:Y:S01]  /*1340*/  UMOV UR10, UR11 ;  /* 0x0000000b000a7c82 */ /* 0x000fe20008000000 */
[----:B------:R-:W-:Y:S02]  /*1350*/  USHF.R.U32.HI UR24, URZ, UR4, UR24 ;  /* 0x00000004ff187299 */ /* 0x000fe40008011618 */
[----:B------:R-:W-:Y:S02]  /*1360*/  @UP2 USHF.R.U32.HI UR5, URZ, UR9, UR10 ;  /* 0x00000009ff052299 */ /* 0x000fe4000801160a */
[----:B------:R-:W-:Y:S01]  /*1370*/  UMOV UR7, UR23 ;  /* 0x0000001700077c82 */ /* 0x000fe20008000000 */
[----:B------:R-:W-:Y:S01]  /*1380*/  UMOV UR18, UR19 ;  /* 0x0000001300127c82 */ /* 0x000fe20008000000 */
[----:B------:R-:W-:-:S02]  /*1390*/  @UP2 USHF.R.U32.HI UR6, URZ, UR9, UR7 ;  /* 0x00000009ff062299 */ /* 0x000fc40008011607 */
[----:B------:R-:W-:Y:S02]  /*13a0*/  USHF.R.U32.HI UR13, URZ, UR13, UR18 ;  /* 0x0000000dff0d7299 */ /* 0x000fe40008011612 */
[----:B------:R-:W-:Y:S02]  /*13b0*/  USEL UR4, UR20, UR24, !UP0 ;  /* 0x0000001814047287 */ /* 0x000fe4000c000000 */
[----:B------:R-:W-:Y:S02]  /*13c0*/  UIMAD UR7, UR5, UR21, URZ ;  /* 0x00000015050772a4 */ /* 0x000fe4000f8e02ff */
[----:B------:R-:W-:Y:S02]  /*13d0*/  USEL UR5, UR16, UR13, !UP1 ;  /* 0x0000000d10057287 */ /* 0x000fe4000c800000 */
[----:B------:R-:W-:Y:S02]  /*13e0*/  UIMAD UR12, UR6, UR21, URZ ;  /* 0x00000015060c72a4 */ /* 0x000fe4000f8e02ff */
[----:B------:R-:W-:-:S02]  /*13f0*/  UISETP.GE.AND UP0, UPT, UR4, UR7, UPT ;  /* 0x000000070400728c */ /* 0x000fc4000bf06270 */
[----:B------:R-:W-:Y:S02]  /*1400*/  UIMAD.WIDE.U32 UR10, UR4, UR8, URZ ;  /* 0x00000008040a72a5 */ /* 0x000fe4000f8e00ff */
[----:B------:R-:W-:Y:S02]  /*1410*/  UISETP.GE.OR UP0, UPT, UR5, UR12, UP0 ;  /* 0x0000000c0500728c */ /* 0x000fe40008706670 */
[----:B------:R-:W-:Y:S02]  /*1420*/  UIMAD.WIDE.U32 UR12, UR5, UR8, URZ ;  /* 0x00000008050c72a5 */ /* 0x000fe4000f8e00ff */
[----:B------:R-:W-:Y:S01]  /*1430*/  UIADD3 UR10, UPT, UPT, -UR4, URZ, URZ ;  /* 0x000000ff040a7290 */ /* 0x000fe2000fffe1ff */
[----:B------:R-:W-:Y:S01]  /*1440*/  UMOV UR8, UR11 ;  /* 0x0000000b00087c82 */ /* 0x000fe20008000000 */
[----:B------:R-:W-:Y:S02]  /*1450*/  UIADD3 UR11, UPT, UPT, -UR5, URZ, URZ ;  /* 0x000000ff050b7290 */ /* 0x000fe4000fffe1ff */
[----:B------:R-:W-:-:S03]  /*1460*/  USHF.R.U32.HI UR8, URZ, UR9, UR8 ;  /* 0x00000009ff087299 */ /* 0x000fc60008011608 */
[----:B------:R-:W-:Y:S01]  /*1470*/  @!UP0 UMOV UR7, UR13 ;  /* 0x0000000d00078c82 */ /* 0x000fe20008000000 */
[----:B------:R-:W-:Y:S02]  /*1480*/  UIMAD UR20, UR14, UR10, UR20 ;  /* 0x0000000a0e1472a4 */ /* 0x000fe4000f8e0214 */
[----:B------:R-:W-:Y:S02]  /*1490*/  USEL UR8, UR4, UR8, !UP2 ;  /* 0x0000000804087287 */ /* 0x000fe4000d000000 */
[----:B------:R-:W-:Y:S02]  /*14a0*/  @!UP0 USHF.R.U32.HI UR7, URZ, UR9, UR7 ;  /* 0x00000009ff078299 */ /* 0x000fe40008011607 */
[----:B------:R-:W-:Y:S02]  /*14b0*/  UIADD3 UR9, UPT, UPT, -UR8, URZ, URZ ;  /* 0x000000ff08097290 */ /* 0x000fe4000fffe1ff */
[----:B------:R-:W-:Y:S02]  /*14c0*/  @!UP0 USEL UR7, UR5, UR7, !UP2 ;  /* 0x0000000705078287 */ /* 0x000fe4000d000000 */
[----:B------:R-:W-:-:S02]  /*14d0*/  UIMAD UR9, UR21, UR9, UR4 ;  /* 0x00000009150972a4 */ /* 0x000fc4000f8e0204 */
[----:B------:R-:W-:Y:S02]  /*14e0*/  @!UP0 UIADD3 UR8, UPT, UPT, UR8, -UR7, URZ ;  /* 0x8000000708088290 */ /* 0x000fe4000fffe0ff */
[----:B------:R-:W-:Y:S02]  /*14f0*/  @!UP0 UIMAD UR6, UR9, UR6, UR7 ;  /* 0x00000006090682a4 */ /* 0x000fe4000f8e0207 */
[----:B------:R-:W-:Y:S02]  /*1500*/  @!UP0 UIMAD UR4, UR8, UR21, UR5 ;  /* 0x00000015080482a4 */ /* 0x000fe4000f8e0205 */
[----:B------:R-:W-:Y:S02]  /*1510*/  UIMAD UR16, UR27, UR11, UR16 ;  /* 0x0000000b1b1072a4 */ /* 0x000fe4000f8e0210 */
[----:B------:R-:W-:Y:S01]  /*1520*/  UIMAD UR20, UR4, UR14, UR20 ;  /* 0x0000000e041472a4 */ /* 0x000fe2000f8e0214 */
[----:B------:R-:W-:Y:S02]  /*1530*/  @!UP0 UMOV UR5, UR6 ;  /* 0x0000000600058c82 */ /* 0x000fe40008000000 */
[----:B------:R-:W-:-:S12]  /*1540*/  UIMAD UR16, UR5, UR27, UR16 ;  /* 0x0000001b051072a4 */ /* 0x000fd8000f8e0210 */
.L_x_18:
[----:B------:R-:W-:Y:S02]  /*1550*/  UISETP.NE.AND UP1, UPT, UR28, 0x1, UPT ;  /* 0x000000011c00788c */ /* 0x000fe4000bf25270 */
[----:B------:R-:W-:Y:S02]  /*1560*/  ULOP3.LUT UR31, UR31, 0xffff, URZ, 0xc0, !UPT ;  /* 0x0000ffff1f1f7892 */ /* 0x000fe4000f8ec0ff */
[----:B------:R-:W-:Y:S02]  /*1570*/  ULOP3.LUT UR30, UR30, 0xffff, URZ, 0xc0, !UPT ;  /* 0x0000ffff1e1e7892 */ /* 0x000fe4000f8ec0ff */
[----:B------:R-:W-:Y:S02]  /*1580*/  UISETP.NE.AND UP0, UPT, UR17, 0x2, UPT ;  /* 0x000000021100788c */ /* 0x000fe4000bf05270 */
[----:B------:R-:W-:Y:S02]  /*1590*/  ULOP3.LUT UR38, UR38, 0x400, URZ, 0xc0, !UPT ;  /* 0x0000040026267892 */ /* 0x000fe4000f8ec0ff */
[----:B------:R-:W-:-:S02]  /*15a0*/  ULOP3.LUT UR37, UR37, 0x800, URZ, 0xc0, !UPT ;  /* 0x0000080025257892 */ /* 0x000fc4000f8ec0ff */
[----:B------:R-:W-:Y:S02]  /*15b0*/  USHF.L.U32 UR31, UR32, UR31, URZ ;  /* 0x0000001f201f7299 */ /* 0x000fe400080006ff */
[----:B------:R-:W-:Y:S01]  /*15c0*/  USHF.L.U32 UR30, UR29, UR30, URZ ;  /* 0x0000001e1d1e7299 */ /* 0x000fe200080006ff */
[----:B------:R-:W-:Y:S11]  /*15d0*/  BRA.U UP1, `(.L_x_19) ;  /* 0x0000000101447547 */ /* 0x000ff6000b800000 */
[----:B------:R-:W2:Y:S01]  /*15e0*/  LDCU.128 UR8, c[0x0][0xb10] ;  /* 0x00016200ff0877ac */ /* 0x000ea20008000c00 */
[----:B------:R-:W3:Y:S01]  /*15f0*/  LDCU UR12, c[0x0][0xb0c] ;  /* 0x00016180ff0c77ac */ /* 0x000ee20008000800 */
[----:B------:R-:W4:Y:S01]  /*1600*/  LDCU UR13, c[0x0][0xb20] ;  /* 0x00016400ff0d77ac */ /* 0x000f220008000800 */
[----:B--2---:R-:W-:Y:S02]  /*1610*/  UIMAD.WIDE.U32 UR6, UR16, UR8, URZ ;  /* 0x00000008100672a5 */ /* 0x004fe4000f8e00ff */
[----:B------:R-:W-:Y:S02]  /*1620*/  UIMAD.WIDE.U32 UR4, UR20, UR11, URZ ;  /* 0x0000000b140472a5 */ /* 0x000fe4000f8e00ff */
[----:B---3--:R-:W-:Y:S02]  /*1630*/  UISETP.NE.AND UP2, UPT, UR12, 0x1, UPT ;  /* 0x000000010c00788c */ /* 0x008fe4000bf45270 */
[----:B------:R-:W-:Y:S01]  /*1640*/  UISETP.NE.AND UP1, UPT, UR10, 0x1, UPT ;  /* 0x000000010a00788c */ /* 0x000fe2000bf25270 */
[----:B------:R-:W-:-:S02]  /*1650*/  UMOV UR6, UR7 ;  /* 0x0000000700067c82 */ /* 0x000fc40008000000 */
[----:B------:R-:W-:Y:S01]  /*1660*/  UMOV UR4, UR5 ;  /* 0x0000000500047c82 */ /* 0x000fe20008000000 */
[----:B------:R-:W-:Y:S02]  /*1670*/  USHF.R.U32.HI UR9, URZ, UR9, UR6 ;  /* 0x00000009ff097299 */ /* 0x000fe40008011606 */
[----:B----4-:R-:W-:Y:S02]  /*1680*/  USHF.R.U32.HI UR4, URZ, UR13, UR4 ;  /* 0x0000000dff047299 */ /* 0x010fe40008011604 */
[----:B------:R-:W-:Y:S02]  /*1690*/  USEL UR5, UR16, UR9, !UP2 ;  /* 0x0000000910057287 */ /* 0x000fe4000d000000 */
[----:B------:R-:W-:-:S04]  /*16a0*/  USEL UR4, UR20, UR4, !UP1 ;  /* 0x0000000414047287 */ /* 0x000fc8000c800000 */
[----:B------:R-:W-:Y:S02]  /*16b0*/  UIADD3 UR6, UPT, UPT, UR5, -UR4, URZ ;  /* 0x8000000405067290 */ /* 0x000fe4000fffe0ff */
[----:B------:R-:W-:Y:S02]  /*16c0*/  UIADD3 UR4, UPT, UPT, -UR5, UR4, URZ ;  /* 0x0000000405047290 */ /* 0x000fe4000fffe1ff */
[----:B------:R-:W-:Y:S02]  /*16d0*/  UIMAD UR20, UR6, UR10, UR20 ;  /* 0x0000000a061472a4 */ /* 0x000fe4000f8e0214 */
[----:B------:R-:W-:-:S12]  /*16e0*/  UIMAD UR16, UR4, UR12, UR16 ;  /* 0x0000000c041072a4 */ /* 0x000fd8000f8e0210 */
.L_x_19:
[----:B------:R-:W-:Y:S05]  /*16f0*/  BRA.U !UP5, `(.L_x_20) ;  /* 0x000000010d0c7547 */ /* 0x000fea000b800000 */
[----:B------:R-:W-:Y:S01]  /*1700*/  UCGABAR_WAIT ;  /* 0x0000000000007dc7 */ /* 0x000fe20008000000 */
[----:B------:R-:W-:Y:S01]  /*1710*/  CCTL.IVALL ;  /* 0x00000000ff00798f */ /* 0x000fe20002000000 */
[----:B------:R-:W-:Y:S05]  /*1720*/  BRA `(.L_x_21) ;  /* 0x0000000000047947 */ /* 0x000fea0003800000 */
.L_x_20:
[----:B------:R-:W-:Y:S06]  /*1730*/  BAR.SYNC.DEFER_BLOCKING 0x0 ;  /* 0x0000000000007b1d */ /* 0x000fec0000010000 */
.L_x_21:
[----:B------:R-:W-:Y:S05]  /*1740*/  BRA.U UP0, `(.L_x_22) ;  /* 0x0000001500c47547 */ /* 0x000fea000b800000 */
[----:B------:R-:W2:Y:S01]  /*1750*/  LDCU UR6, c[0x0][0x38c] ;  /* 0x00007180ff0677ac */ /* 0x000ea20008000800 */
[----:B------:R-:W-:Y:S01]  /*1760*/  PLOP3.LUT P2, PT, PT, PT, UP3, 0x80, 0x8 ;  /* 0x000000000008781c */ /* 0x000fe20003f4f038 */
[----:B------:R-:W-:Y:S01]  /*1770*/  IMAD.MOV.U32 R12, RZ, RZ, 0x1 ;  /* 0x00000001ff0c7424 */ /* 0x000fe200078e00ff */
[----:B------:R-:W-:Y:S01]  /*1780*/  ISETP.EQ.OR P3, PT, R0, RZ, P4 ;  /* 0x000000ff0000720c */ /* 0x000fe20002762670 */
[----:B------:R-:W-:Y:S01]  /*1790*/  UISETP.NE.AND UP1, UPT, UR17, URZ, UPT ;  /* 0x000000ff1100728c */ /* 0x000fe2000bf25270 */
[----:B------:R-:W-:Y:S02]  /*17a0*/  PLOP3.LUT P2, PT, P2, PT, PT, 0x8, 0x80 ;  /* 0x000000000080781c */ /* 0x000fe4000174e170 */
[----:B------:R-:W-:Y:S01]  /*17b0*/  CS2R R10, SRZ ;  /* 0x00000000000a7805 */ /* 0x000fe2000001ff00 */
[----:B------:R-:W-:Y:S01]  /*17c0*/  IMAD.MOV.U32 R9, RZ, RZ, RZ ;  /* 0x000000ffff097224 */ /* 0x000fe200078e00ff */
[----:B------:R-:W3:Y:S01]  /*17d0*/  LDCU UR65, c[0x0][0x370] ;  /* 0x00006e00ff4177ac */ /* 0x000ee20008000800 */
[----:B------:R-:W-:Y:S01]  /*17e0*/  IMAD.MOV.U32 R8, RZ, RZ, 0x1 ;  /* 0x00000001ff087424 */ /* 0x000fe200078e00ff */
[----:B------:R-:W4:Y:S01]  /*17f0*/  LDCU.64 UR54, c[0x0][0x348] ;  /* 0x00006900ff3677ac */ /* 0x000f220008000a00 */
[----:B------:R-:W1:Y:S01]  /*1800*/  LDCU UR64, c[0x0][0x374] ;  /* 0x00006e80ff4077ac */ /* 0x000e620008000800 */
[----:B--2---:R-:W-:-:S02]  /*1810*/  UIADD3 UR5, UPT, UPT, UR6, 0x7f, URZ ;  /* 0x0000007f06057890 */ /* 0x004fc4000fffe0ff */
[----:B------:R-:W-:Y:S02]  /*1820*/  UIADD3 UR71, UPT, UPT, UR6, 0xfe, URZ ;  /* 0x000000fe06477890 */ /* 0x000fe4000fffe0ff */
[----:B------:R-:W-:Y:S02]  /*1830*/  USHF.R.S32.HI UR4, URZ, 0x1f, UR5 ;  /* 0x0000001fff047899 */ /* 0x000fe40008011405 */
[----:B------:R-:W-:Y:S02]  /*1840*/  USEL UR53, UR53, 0x2, UP1 ;  /* 0x0000000235357887 */ /* 0x000fe40008800000 */
[----:B------:R-:W-:Y:S02]  /*1850*/  ULEA.HI UR4, UR4, UR5, URZ, 0x7 ;  /* 0x0000000504047291 */ /* 0x000fe4000f8f38ff */
[----:B------:R-:W-:Y:S02]  /*1860*/  USHF.L.U32 UR5, UR26, 0x5, URZ ;  /* 0x000000051a057899 */ /* 0x000fe400080006ff */
[----:B------:R-:W-:-:S02]  /*1870*/  USHF.R.S32.HI UR67, URZ, 0x7, UR4 ;  /* 0x00000007ff437899 */ /* 0x000fc40008011404 */
[----:B------:R-:W-:Y:S02]  /*1880*/  UIADD3 UR4, UPT, UPT, UR6, -0x1, URZ ;  /* 0xffffffff06047890 */ /* 0x000fe4000fffe0ff */
[----:B------:R-:W-:Y:S02]  /*1890*/  UISETP.LT.U32.AND UP0, UPT, UR67, 0x2, UPT ;  /* 0x000000024300788c */ /* 0x000fe4000bf01070 */
[----:B------:R-:W-:Y:S02]  /*18a0*/  UISETP.GE.U32.AND UP2, UPT, UR4, -0xff, UPT ;  /* 0xffffff010400788c */ /* 0x000fe4000bf46070 */
[----:B------:R-:W-:Y:S02]  /*18b0*/  USEL UR66, UR67, 0x2, UP0 ;  /* 0x0000000243427887 */ /* 0x000fe40008000000 */
[----:B------:R-:W-:Y:S02]  /*18c0*/  ULOP3.LUT UR68, UR5, 0x20, URZ, 0xe2, !UPT ;  /* 0x0000002005447892 */ /* 0x000fe4000f8ee2ff */
[----:B------:R-:W-:-:S02]  /*18d0*/  UIADD3 UR45, UPT, UPT, UR66, -0x1, URZ ;  /* 0xffffffff422d7890 */ /* 0x000fc4000fffe0ff */
[----:B------:R-:W-:Y:S01]  /*18e0*/  UIADD3 UR69, UPT, UPT, UR67, -UR66, URZ ;  /* 0x8000004243457290 */ /* 0x000fe2000fffe0ff */
[----:B------:R-:W-:Y:S02]  /*18f0*/  UMOV UR29, URZ ;  /* 0x000000ff001d7c82 */ /* 0x000fe40008000000 */
[----:B------:R-:W-:-:S04]  /*1900*/  @UP2 UIADD3 UR45, UPT, UPT, UR66, URZ, URZ ;  /* 0x000000ff422d2290 */ /* 0x000fc8000fffe0ff */
[----:B-1-34-:R-:W-:-:S12]  /*1910*/  UIADD3 UR45, UPT, UPT, UR45, 0x1, URZ ;  /* 0x000000012d2d7890 */ /* 0x01afd8000fffe0ff */
.L_x_46:
[----:B------:R-:W-:Y:S01]  /*1920*/  UISETP.NE.AND UP0, UPT, UR63, URZ, UPT ;  /* 0x000000ff3f00728c */ /* 0x000fe2000bf05270 */
[----:B------:R-:W1:Y:S08]  /*1930*/  S2UR UR63, SR_CgaCtaId ;  /* 0x00000000003f79c3 */ /* 0x000e700000008800 */
[----:B---3--:R-:W-:Y:S05]  /*1940*/  BRA.U UP0, `(.L_x_23) ;  /* 0x0000000100347547 */ /* 0x008fea000b800000 */
[----:B------:R-:W2:Y:S01]  /*1950*/  S2R R0, SR_CgaCtaId ;  /* 0x0000000000007919 */ /* 0x000ea20000008800 */
[----:B------:R-:W-:-:S04]  /*1960*/  MOV R2, 0x400 ;  /* 0x0000040000027802 */ /* 0x000fc80000000f00 */
[----:B--2---:R-:W-:Y:S02]  /*1970*/  LEA R0, R0, R2, 0x18 ;  /* 0x0000000200007211 */ /* 0x004fe400078ec0ff */
[----:B------:R-:W-:-:S03]  /*1980*/  SHF.L.U32 R2, R8, 0x1f, RZ ;  /* 0x0000001f08027819 */ /* 0x000fc600000006ff */
[----:B------:R-:W-:-:S04]  /*1990*/  IMAD R0, R9, 0x8, R0 ;  /* 0x0000000809007824 */ /* 0x000fc800078e0200 */
[----:B------:R-:W2:Y:S02]  /*19a0*/  SYNCS.PHASECHK.TRANS64.TRYWAIT P0, [R0+URZ+0xe0], R2 ;  /* 0x0000e002000075a7 */ /* 0x000ea400080011ff */
[----:B--2---:R-:W-:Y:S05]  /*19b0*/  @!P0 BRA `(.L_x_24) ;  /* 0x0000007800788947 */ /* 0x004fea0003800000 */
.L_x_140:
[----:B------:R-:W-:Y:S01]  /*19c0*/  VIADD R9, R9, 0x1 ;  /* 0x0000000109097836 */ /* 0x000fe20000000000 */
[----:B------:R2:W-:Y:S04]  /*19d0*/  SYNCS.ARRIVE.TRANS64.A1T0 RZ, [R0+URZ+0xd0], RZ ;  /* 0x0000d0ff00ff79a7 */ /* 0x0005e800081000ff */
[----:B------:R-:W-:-:S04]  /*19e0*/  ISETP.NE.AND P0, PT, R9, 0x2, PT ;  /* 0x000000020900780c */ /* 0x000fc80003f05270 */
[----:B------:R-:W-:Y:S02]  /*19f0*/  SEL R9, R9, RZ, P0 ;  /* 0x000000ff09097207 */ /* 0x000fe40000000000 */
[----:B--2---:R-:W-:-:S04]  /*1a00*/  SEL R0, RZ, 0x1, P0 ;  /* 0x00000001ff007807 */ /* 0x004fc80000000000 */
[----:B------:R-:W-:-:S07]  /*1a10*/  LOP3.LUT R8, R8, R0, RZ, 0x3c, !PT ;  /* 0x0000000008087212 */ /* 0x000fce00078e3cff */
.L_x_23:
[----:B------:R-:W-:Y:S01]  /*1a20*/  UMOV UR22, 0x400 ;  /* 0x0000040000167882 */ /* 0x000fe20000000000 */
[----:B------:R-:W-:Y:S01]  /*1a30*/  SHF.L.U32 R0, R12, 0x1f, RZ ;  /* 0x0000001f0c007819 */ /* 0x000fe200000006ff */
[----:B-1----:R-:W-:Y:S02]  /*1a40*/  ULEA UR22, UR63, UR22, 0x18 ;  /* 0x000000163f167291 */ /* 0x002fe4000f8ec0ff */
[----:B------:R-:W-:Y:S02]  /*1a50*/  UISETP.GE.U32.AND UP0, UPT, UR71, 0xff, UPT ;  /* 0x000000ff4700788c */ /* 0x000fe4000bf06070 */
[----:B------:R-:W-:Y:S02]  /*1a60*/  ULEA UR4, UR29, UR22, 0x3 ;  /* 0x000000161d047291 */ /* 0x000fe4000f8e18ff */
[----:B------:R-:W-:Y:S02]  /*1a70*/  ULEA UR27, UR20, UR70, 0x1 ;  /* 0x00000046141b7291 */ /* 0x000fe4000f8e08ff */
[----:B------:R-:W-:-:S02]  /*1a80*/  ULEA UR59, UR16, UR68, 0x6 ;  /* 0x00000044103b7291 */ /* 0x000fc4000f8e30ff */
[----:B------:R-:W-:Y:S01]  /*1a90*/  USHF.L.U32 UR27, UR27, 0x6, URZ ;  /* 0x000000061b1b7899 */ /* 0x000fe200080006ff */
[----:B------:R-:W-:Y:S02]  /*1aa0*/  UMOV UR13, URZ ;  /* 0x000000ff000d7c82 */ /* 0x000fe40008000000 */
[----:B------:R1:W2:Y:S01]  /*1ab0*/  SYNCS.PHASECHK.TRANS64.TRYWAIT P1, [UR4+0x10], R0 ;  /* 0x00001000ff0075a7 */ /* 0x0002a20008021104 */
[----:B------:R-:W-:Y:S08]  /*1ac0*/  BRA.U !UP0, `(.L_x_25) ;  /* 0x0000000508607547 */ /* 0x000ff0000b800000 */
[----:B------:R-:W-:Y:S01]  /*1ad0*/  UMOV UR21, URZ ;  /* 0x000000ff00157c82 */ /* 0x000fe20008000000 */
[----:B------:R-:W-:-:S05]  /*1ae0*/  UMOV UR6, UR29 ;  /* 0x0000001d00067c82 */ /* 0x000fca0008000000 */
.L_x_33:
[----:B------:R-:W-:Y:S01]  /*1af0*/  ULEA UR57, UR6, UR22, 0x3 ;  /* 0x0000001606397291 */ /* 0x000fe2000f8e18ff */
[----:B--2---:R-:W-:Y:S01]  /*1b00*/  @!P4 MOV R2, 0x18000 ;  /* 0x000180000002c802 */ /* 0x004fe20000000f00 */
[----:B--23--:R-:W-:Y:S10]  /*1b10*/  @P1 BRA `(.L_x_26) ;  /* 0x00000000000c1947 */ /* 0x00cff40003800000 */
[----:B------:R-:W-:-:S04]  /*1b20*/  SHF.L.U32 R3, R12, 0x1f, RZ ;  /* 0x0000001f0c037819 */ /* 0x000fc800000006ff */
[----:B------:R-:W2:Y:S02]  /*1b30*/  SYNCS.PHASECHK.TRANS64.TRYWAIT P0, [UR57+0x10], R3 ;  /* 0x00001003ff0075a7 */ /* 0x000ea40008001139 */
[----:B--2---:R-:W-:Y:S05]  /*1b40*/  @!P0 BRA `(.L_x_27) ;  /* 0x0000007800288947 */ /* 0x004fea0003800000 */
.L_x_26:
[----:B------:R2:W-:Y:S01]  /*1b50*/  @!P4 SYNCS.ARRIVE.TRANS64 RZ, [UR57], R2 ;  /* 0x00000002ffffc9a7 */ /* 0x0005e20008000039 */
[----:B------:R-:W-:-:S04]  /*1b60*/  ULOP3.LUT UR4, UR53, 0x2, URZ, 0xfc, !UPT ;  /* 0x0000000235047892 */ /* 0x000fc8000f8efcff */
[----:B------:R-:W-:-:S09]  /*1b70*/  UISETP.NE.AND UP0, UPT, UR4, 0x2, UPT ;  /* 0x000000020400788c */ /* 0x000fd2000bf05270 */
[----:B------:R-:W-:Y:S05]  /*1b80*/  BRA.U UP0, `(.L_x_28) ;  /* 0x0000000100047547 */ /* 0x000fea000b800000 */
[----:B------:R-:W-:Y:S05]  /*1b90*/  BPT.TRAP 0x1 ;  /* 0x000000040000795c */ /* 0x000fea0000300000 */
.L_x_28:
[----:B------:R-:W-:Y:S04]  /*1ba0*/  BSSY.RECONVERGENT B0, `(.L_x_29) ;  /* 0x0000003000007945 */ /* 0x000fe80003800200 */
[----:B------:R-:W-:Y:S05]  /*1bb0*/  @P3 BRA `(.L_x_30) ;  /* 0x0000000000043947 */ /* 0x000fea0003800000 */
[----:B------:R-:W-:Y:S05]  /*1bc0*/  BPT.TRAP 0x1 ;  /* 0x000000040000795c */ /* 0x000fea0000300000 */
.L_x_30:
[----:B------:R-:W-:Y:S05]  /*1bd0*/  BSYNC.RECONVERGENT B0 ;  /* 0x0000000000007941 */ /* 0x000fea0003800200 */
.L_x_29:
[----:B------:R-:W-:Y:S01]  /*1be0*/  UIADD3 UR4, UPT, UPT, UR6, 0x1, URZ ;  /* 0x0000000106047890 */ /* 0x000fe2000fffe0ff */
[----:B------:R-:W-:Y:S01]  /*1bf0*/  BSSY.RECONVERGENT B0, `(.L_x_31) ;  /* 0x0000040000007945 */ /* 0x000fe20003800200 */
[----:B------:R-:W-:Y:S02]  /*1c00*/  ELECT P0, URZ, PT ;  /* 0x0000000000ff782f */ /* 0x000fe40003800000 */
[----:B------:R-:W-:-:S04]  /*1c10*/  UISETP.NE.AND UP0, UPT, UR4, 0x2, UPT ;  /* 0x000000020400788c */ /* 0x000fc8000bf05270 */
[----:B------:R-:W-:Y:S02]  /*1c20*/  USEL UR5, URZ, 0x1, UP0 ;  /* 0x00000001ff057887 */ /* 0x000fe40008000000 */
[----:B------:R-:W-:-:S04]  /*1c30*/  USEL UR29, UR4, URZ, UP0 ;  /* 0x000000ff041d7287 */ /* 0x000fc80008000000 */
[----:B------:R-:W-:Y:S01]  /*1c40*/  ULEA UR4, UR29, UR22, 0x3 ;  /* 0x000000161d047291 */ /* 0x000fe2000f8e18ff */
[----:B------:R-:W-:-:S04]  /*1c50*/  LOP3.LUT R12, R12, UR5, RZ, 0x3c, !PT ;  /* 0x000000050c0c7c12 */ /* 0x000fc8000f8e3cff */
[----:B-1----:R-:W-:-:S04]  /*1c60*/  SHF.L.U32 R0, R12, 0x1f, RZ ;  /* 0x0000001f0c007819 */ /* 0x002fc800000006ff */
[----:B------:R1:W3:Y:S01]  /*1c70*/  SYNCS.PHASECHK.TRANS64.TRYWAIT P1, [UR4+0x10], R0 ;  /* 0x00001000ff0075a7 */ /* 0x0002e20008021104 */
[----:B------:R-:W-:Y:S05]  /*1c80*/  @!P0 BRA `(.L_x_32) ;  /* 0x0000000000d88947 */ /* 0x000fea0003800000 */
[----:B------:R-:W-:Y:S02]  /*1c90*/  ULEA UR32, UR6, UR38, 0xd ;  /* 0x0000002606207291 */ /* 0x000fe4000f8e68ff */
[----:B------:R-:W-:Y:S02]  /*1ca0*/  UIADD3 UR4, UP1, UPT, UR54, 0x80, URZ ;  /* 0x0000008036047890 */ /* 0x000fe4000ff3e0ff */
[----:B------:R-:W-:Y:S02]  /*1cb0*/  ULEA UR7, UR6, UR37, 0xe ;  /* 0x0000002506077291 */ /* 0x000fe4000f8e70ff */
[----:B------:R-:W-:Y:S02]  /*1cc0*/  ULEA UR32, UR32, UR22, 0x2 ;  /* 0x0000001620207291 */ /* 0x000fe4000f8e10ff */
[----:B------:R-:W-:Y:S02]  /*1cd0*/  USHF.L.U32 UR58, UR21, 0x7, URZ ;  /* 0x00000007153a7899 */ /* 0x000fe400080006ff */
[----:B------:R-:W-:-:S02]  /*1ce0*/  UIADD3 UR14, UP0, UPT, UR54, 0x180, URZ ;  /* 0x00000180360e7890 */ /* 0x000fc4000ff1e0ff */
[----:B------:R-:W-:Y:S02]  /*1cf0*/  UIADD3.X UR5, UPT, UPT, URZ, UR55, URZ, UP1, !UPT ;  /* 0x00000037ff057290 */ /* 0x000fe40008ffe4ff */
[----:B------:R-:W-:Y:S02]  /*1d00*/  ULEA UR7, UR7, UR22, 0x2 ;  /* 0x0000001607077291 */ /* 0x000fe4000f8e10ff */
[----:B------:R-:W-:Y:S02]  /*1d10*/  UIADD3 UR56, UPT, UPT, UR32, 0x8800, URZ ;  /* 0x0000880020387890 */ /* 0x000fe4000fffe0ff */
[----:B------:R-:W-:Y:S02]  /*1d20*/  UPRMT UR13, URZ, 0x5410, UR31 ;  /* 0x00005410ff0d7896 */ /* 0x000fe4000800001f */
[----:B------:R-:W-:Y:S02]  /*1d30*/  UIADD3 UR50, UPT, UPT, UR58, 0x20, URZ ;  /* 0x000000203a327890 */ /* 0x000fe4000fffe0ff */
[----:B------:R-:W-:-:S02]  /*1d40*/  UIADD3 UR48, UPT, UPT, UR32, 0xa800, URZ ;  /* 0x0000a80020307890 */ /* 0x000fc4000fffe0ff */
[----:B------:R-:W-:Y:S02]  /*1d50*/  UIADD3 UR42, UPT, UPT, UR58, 0x40, URZ ;  /* 0x000000403a2a7890 */ /* 0x000fe4000fffe0ff */
[----:B------:R-:W-:Y:S02]  /*1d60*/  UIADD3 UR40, UPT, UPT, UR32, 0xc800, URZ ;  /* 0x0000c80020287890 */ /* 0x000fe4000fffe0ff */
[----:B------:R-:W-:Y:S02]  /*1d70*/  UIADD3 UR34, UPT, UPT, UR58, 0x60, URZ ;  /* 0x000000603a227890 */ /* 0x000fe4000fffe0ff */
[----:B------:R-:W-:Y:S02]  /*1d80*/  UIADD3 UR32, UPT, UPT, UR32, 0xe800, URZ ;  /* 0x0000e80020207890 */ /* 0x000fe4000fffe0ff */
[----:B------:R-:W-:Y:S02]  /*1d90*/  UIADD3.X UR15, UPT, UPT, URZ, UR55, URZ, UP0, !UPT ;  /* 0x00000037ff0f7290 */ /* 0x000fe400087fe4ff */
[----:B------:R-:W-:-:S02]  /*1da0*/  UPRMT UR23, URZ, 0x5410, UR30 ;  /* 0x00005410ff177896 */ /* 0x000fc4000800001e */
[----:B------:R-:W-:Y:S02]  /*1db0*/  UIADD3 UR24, UPT, UPT, UR7, 0x18800, URZ ;  /* 0x0001880007187890 */ /* 0x000fe4000fffe0ff */
[----:B------:R-:W-:Y:S01]  /*1dc0*/  UIADD3 UR8, UPT, UPT, UR7, 0x1c800, URZ ;  /* 0x0001c80007087890 */ /* 0x000fe2000fffe0ff */
[----:B------:R-:W-:Y:S01]  /*1dd0*/  UMOV UR46, 0x0 ;  /* 0x00000000002e7882 */ /* 0x000fe20000000000 */
[----:B------:R-:W-:Y:S01]  /*1de0*/  UMOV UR47, 0x10000000 ;  /* 0x10000000002f7882 */ /* 0x000fe20000000000 */
[----:B------:R-:W-:Y:S01]  /*1df0*/  UMOV UR49, UR57 ;  /* 0x0000003900317c82 */ /* 0x000fe20008000000 */
[----:B------:R-:W-:Y:S01]  /*1e00*/  UMOV UR51, UR59 ;  /* 0x0000003b00337c82 */ /* 0x000fe20008000000 */
[----:B------:R-:W-:Y:S01]  /*1e10*/  UMOV UR52, UR60 ;  /* 0x0000003c00347c82 */ /* 0x000fe20008000000 */
[----:B------:R-:W-:Y:S01]  /*1e20*/  UMOV UR41, UR57 ;  /* 0x0000003900297c82 */ /* 0x000fe20008000000 */
[----:B------:R-:W-:Y:S01]  /*1e30*/  UMOV UR43, UR59 ;  /* 0x0000003b002b7c82 */ /* 0x000fe20008000000 */
[----:B------:R-:W-:Y:S01]  /*1e40*/  UMOV UR44, UR60 ;  /* 0x0000003c002c7c82 */ /* 0x000fe20008000000 */
[----:B------:R-:W-:Y:S01]  /*1e50*/  UTMALDG.3D.MULTICAST [UR56], [UR4], UR13, desc[UR46] ;  /* 0x00002e38040073b4 */ /* 0x000fe2000801180d */
[----:B------:R-:W-:Y:S01]  /*1e60*/  UMOV UR33, UR57 ;  /* 0x0000003900217c82 */ /* 0x000fe20008000000 */
        /* <DEDUP_REMOVED lines=10> */
[----:B------:R-:W-:Y:S01]  /*1f10*/  UIADD3 UR16, UPT, UPT, UR7, 0x20800, URZ ;  /* 0x0002080007107890 */ /* 0x000fe2000fffe0ff */
[----:B------:R-:W-:Y:S01]  /*1f20*/  UMOV UR17, UR57 ;  /* 0x0000003900117c82 */ /* 0x000fe20008000000 */
[----:B------:R-:W-:Y:S01]  /*1f30*/  UMOV UR19, UR27 ;  /* 0x0000001b00137c82 */ /* 0x000fe20008000000 */
[----:B------:R-:W-:Y:S01]  /*1f40*/  UTMALDG.3D.MULTICAST [UR40], [UR4], UR13, desc[UR46] ;  /* 0x00002e28040073b4 */ /* 0x000fe2000801180d */
[----:B------:R-:W-:Y:S01]  /*1f50*/  UMOV UR20, UR60 ;  /* 0x0000003c00147c82 */ /* 0x000fe20008000000 */
[----:B------:R-:W-:Y:S01]  /*1f60*/  UMOV UR18, UR42 ;  /* 0x0000002a00127c82 */ /* 0x000fe20008000000 */
[----:B------:R-:W-:Y:S01]  /*1f70*/  UTMALDG.3D.MULTICAST [UR32], [UR4], UR13, desc[UR46] ;  /* 0x00002e20040073b4 */ /* 0x000fe2000801180d */
[----:B------:R-:W-:Y:S01]  /*1f80*/  UTMALDG.3D.MULTICAST [UR24], [UR14], UR23, desc[UR46] ;  /* 0x00002e180e0073b4 */ /* 0x000fe20008011817 */
[----:B------:R4:W-:Y:S01]  /*1f90*/  UTMALDG.3D.MULTICAST [UR8], [UR14], UR23, desc[UR46] ;  /* 0x00002e080e0073b4 */ /* 0x0009e20008011817 */
[----:B------:R1:W-:Y:S01]  /*1fa0*/  UTMALDG.3D.MULTICAST [UR16], [UR14], UR23, desc[UR46] ;  /* 0x00002e100e0073b4 */ /* 0x0003e20008011817 */
[----:B----4-:R-:W-:Y:S01]  /*1fb0*/  UIADD3 UR8, UPT, UPT, UR7, 0x24800, URZ ;  /* 0x0002480007087890 */ /* 0x010fe2000fffe0ff */
[----:B------:R-:W-:-:S08]  /*1fc0*/  UMOV UR10, UR34 ;  /* 0x00000022000a7c82 */ /* 0x000fd00008000000 */
[----:B------:R1:W-:Y:S02]  /*1fd0*/  UTMALDG.3D.MULTICAST [UR8], [UR14], UR23, desc[UR46] ;  /* 0x00002e080e0073b4 */ /* 0x0003e40008011817 */
[----:B-1----:R-:W-:Y:S01]  /*1fe0*/  NOP ;  /* 0x0000000000007918 */ /* 0x002fe20000000000 */
.L_x_32:
[----:B------:R-:W-:Y:S05]  /*1ff0*/  BSYNC.RECONVERGENT B0 ;  /* 0x0000000000007941 */ /* 0x000fea0003800200 */
.L_x_31:
[----:B------:R-:W-:Y:S01]  /*2000*/  UIADD3 UR21, UPT, UPT, UR21, 0x1, URZ ;  /* 0x0000000115157890 */ /* 0x000fe2000fffe0ff */
[----:B------:R-:W-:Y:S01]  /*2010*/  UMOV UR6, UR29 ;  /* 0x0000001d00067c82 */ /* 0x000fe20008000000 */
[----:B------:R-:W-:Y:S02]  /*2020*/  UMOV UR13, UR45 ;  /* 0x0000002d000d7c82 */ /* 0x000fe40008000000 */
[----:B------:R-:W-:-:S09]  /*2030*/  UISETP.NE.AND UP0, UPT, UR21, UR45, UPT ;  /* 0x0000002d1500728c */ /* 0x000fd2000bf05270 */
[----:B------:R-:W-:Y:S05]  /*2040*/  BRA.U UP0, `(.L_x_33) ;  /* 0xfffffff900a87547 */ /* 0x000fea000b83ffff */
.L_x_25:
[----:B------:R-:W-:Y:S01]  /*2050*/  ULEA UR4, UR29, UR22, 0x3 ;  /* 0x000000161d047291 */ /* 0x000fe2000f8e18ff */
[----:B-1----:R-:W-:Y:S01]  /*2060*/  SHF.L.U32 R0, R12, 0x1f, RZ ;  /* 0x0000001f0c007819 */ /* 0x002fe200000006ff */
[----:B------:R-:W-:Y:S01]  /*2070*/  @!P2 SYNCS.ARRIVE.TRANS64.A1T0 RZ, [UR22+0x68], RZ ;  /* 0x000068ffffffa9a7 */ /* 0x000fe20008100016 */
[----:B------:R-:W-:-:S06]  /*2080*/  UISETP.GT.AND UP0, UPT, UR67, UR66, UPT ;  /* 0x000000424300728c */ /* 0x000fcc000bf04270 */
[----:B--23--:R1:W2:Y:S03]  /*2090*/  SYNCS.PHASECHK.TRANS64.TRYWAIT P1, [UR4+0x10], R0 ;  /* 0x00001000ff0075a7 */ /* 0x00c2a60008021104 */
[----:B------:R-:W-:Y:S05]  /*20a0*/  BRA.U !UP0, `(.L_x_34) ;  /* 0x00000005085c7547 */ /* 0x000fea000b800000 */
[----:B------:R-:W-:Y:S01]  /*20b0*/  UIADD3 UR23, UPT, UPT, UR69, UR13, URZ ;  /* 0x0000000d45177290 */ /* 0x000fe2000fffe0ff */
[----:B------:R-:W-:-:S11]  /*20c0*/  UMOV UR6, UR29 ;  /* 0x0000001d00067c82 */ /* 0x000fd60008000000 */
.L_x_42:
[----:B------:R-:W-:Y:S01]  /*20d0*/  ULEA UR57, UR6, UR22, 0x3 ;  /* 0x0000001606397291 */ /* 0x000fe2000f8e18ff */
[----:B--2---:R-:W-:Y:S01]  /*20e0*/  @!P4 MOV R2, 0x18000 ;  /* 0x000180000002c802 */ /* 0x004fe20000000f00 */
[----:B--23--:R-:W-:Y:S10]  /*20f0*/  @P1 BRA `(.L_x_35) ;  /* 0x00000000000c1947 */ /* 0x00cff40003800000 */
[----:B------:R-:W-:-:S04]  /*2100*/  SHF.L.U32 R3, R12, 0x1f, RZ ;  /* 0x0000001f0c037819 */ /* 0x000fc800000006ff */
[----:B------:R-:W2:Y:S02]  /*2110*/  SYNCS.PHASECHK.TRANS64.TRYWAIT P0, [UR57+0x10], R3 ;  /* 0x00001003ff0075a7 */ /* 0x000ea40008001139 */
[----:B--2---:R-:W-:Y:S05]  /*2120*/  @!P0 BRA `(.L_x_36) ;  /* 0x0000007000c88947 */ /* 0x004fea0003800000 */
.L_x_35:
[----:B------:R2:W-:Y:S01]  /*2130*/  @!P4 SYNCS.ARRIVE.TRANS64 RZ, [UR57], R2 ;  /* 0x00000002ffffc9a7 */ /* 0x0005e20008000039 */
[----:B------:R-:W-:-:S04]  /*2140*/  ULOP3.LUT UR4, UR53, 0x2, URZ, 0xfc, !UPT ;  /* 0x0000000235047892 */ /* 0x000fc8000f8efcff */
[----:B------:R-:W-:-:S09]  /*2150*/  UISETP.NE.AND UP0, UPT, UR4, 0x2, UPT ;  /* 0x000000020400788c */ /* 0x000fd2000bf05270 */
[----:B------:R-:W-:Y:S05]  /*2160*/  BRA.U UP0, `(.L_x_37) ;  /* 0x0000000100047547 */ /* 0x000fea000b800000 */
[----:B------:R-:W-:Y:S05]  /*2170*/  BPT.TRAP 0x1 ;  /* 0x000000040000795c */ /* 0x000fea0000300000 */
.L_x_37:
[----:B------:R-:W-:Y:S04]  /*2180*/  BSSY.RECONVERGENT B0, `(.L_x_38) ;  /* 0x0000003000007945 */ /* 0x000fe80003800200 */
[----:B------:R-:W-:Y:S05]  /*2190*/  @P3 BRA `(.L_x_39) ;  /* 0x0000000000043947 */ /* 0x000fea0003800000 */
[----:B------:R-:W-:Y:S05]  /*21a0*/  BPT.TRAP 0x1 ;  /* 0x000000040000795c */ /* 0x000fea0000300000 */
.L_x_39:
[----:B------:R-:W-:Y:S05]  /*21b0*/  BSYNC.RECONVERGENT B0 ;  /* 0x0000000000007941 */ /* 0x000fea0003800200 */
.L_x_38:
        /* <DEDUP_REMOVED lines=56> */
[----:B------:R4:W-:Y:S01]  /*2540*/  UTMALDG.3D.MULTICAST [UR32], [UR4], UR16, desc[UR46] ;  /* 0x00002e20040073b4 */ /* 0x0009e20008011810 */
[----:B------:R-:W-:Y:S01]  /*2550*/  UTMALDG.3D.MULTICAST [UR24], [UR14], UR21, desc[UR46] ;  /* 0x00002e180e0073b4 */ /* 0x000fe20008011815 */
[----:B------:R2:W-:Y:S01]  /*2560*/  UTMALDG.3D.MULTICAST [UR8], [UR14], UR21, desc[UR46] ;  /* 0x00002e080e0073b4 */ /* 0x0005e20008011815 */
[----:B----4-:R-:W-:-:S09]  /*2570*/  UIADD3 UR16, UPT, UPT, UR7, 0x20800, URZ ;  /* 0x0002080007107890 */ /* 0x010fd2000fffe0ff */
[----:B------:R4:W-:Y:S01]  /*2580*/  UTMALDG.3D.MULTICAST [UR16], [UR14], UR21, desc[UR46] ;  /* 0x00002e100e0073b4 */ /* 0x0009e20008011815 */
[----:B--2---:R-:W-:Y:S01]  /*2590*/  UIADD3 UR8, UPT, UPT, UR7, 0x24800, URZ ;  /* 0x0002480007087890 */ /* 0x004fe2000fffe0ff */
[----:B------:R-:W-:-:S08]  /*25a0*/  UMOV UR10, UR34 ;  /* 0x00000022000a7c82 */ /* 0x000fd00008000000 */
[----:B------:R4:W-:Y:S02]  /*25b0*/  UTMALDG.3D.MULTICAST [UR8], [UR14], UR21, desc[UR46] ;  /* 0x00002e080e0073b4 */ /* 0x0009e40008011815 */
[----:B----4-:R-:W-:Y:S01]  /*25c0*/  NOP ;  /* 0x0000000000007918 */ /* 0x010fe20000000000 */
.L_x_41:
[----:B------:R-:W-:Y:S05]  /*25d0*/  BSYNC.RECONVERGENT B0 ;  /* 0x0000000000007941 */ /* 0x000fea0003800200 */
.L_x_40:
[----:B------:R-:W-:Y:S01]  /*25e0*/  UIADD3 UR13, UPT, UPT, UR13, 0x1, URZ ;  /* 0x000000010d0d7890 */ /* 0x000fe2000fffe0ff */
[----:B------:R-:W-:-:S03]  /*25f0*/  UMOV UR6, UR29 ;  /* 0x0000001d00067c82 */ /* 0x000fc60008000000 */
[----:B------:R-:W-:-:S09]  /*2600*/  UISETP.NE.AND UP0, UPT, UR13, UR23, UPT ;  /* 0x000000170d00728c */ /* 0x000fd2000bf05270 */
[----:B------:R-:W-:Y:S05]  /*2610*/  BRA.U UP0, `(.L_x_42) ;  /* 0xfffffff900ac7547 */ /* 0x000fea000b83ffff */
.L_x_34:
[C---:B------:R-:W-:Y:S01]  /*2620*/  LEA R3, R11.reuse, UR22, 0x3 ;  /* 0x000000160b037c11 */ /* 0x040fe2000f8e18ff */
[----:B------:R-:W-:Y:S01]  /*2630*/  NOP ;  /* 0x0000000000007918 */ /* 0x000fe20000000000 */
[----:B-1----:R-:W-:Y:S02]  /*2640*/  SHF.L.U32 R0, R10, 0x1f, RZ ;  /* 0x0000001f0a007819 */ /* 0x002fe400000006ff */
[----:B------:R-:W-:Y:S02]  /*2650*/  LEA R4, R11, UR22, 0x4 ;  /* 0x000000160b047c11 */ /* 0x000fe4000f8e20ff */
[----:B------:R-:W1:Y:S02]  /*2660*/  SYNCS.PHASECHK.TRANS64.TRYWAIT P0, [R3+URZ+0x70], R0 ;  /* 0x00007000030075a7 */ /* 0x000e6400080011ff */
[----:B-1----:R-:W-:Y:S05]  /*2670*/  @!P0 BRA `(.L_x_43) ;  /* 0x0000006c008c8947 */ /* 0x002fea0003800000 */
.L_x_143:
[----:B------:R-:W4:Y:S01]  /*2680*/  LDS.128 R4, [R4+0x100] ;  /* 0x0001000004047984 */ /* 0x000f220000000c00 */
[----:B------:R-:W-:Y:S01]  /*2690*/  UISETP.GE.AND UP0, UPT, UR39, 0x1, UPT ;  /* 0x000000012700788c */ /* 0x000fe2000bf06270 */
[----:B------:R-:W-:Y:S01]  /*26a0*/  @!PT LDS RZ, [RZ] ;  /* 0x00000000fffff984 */ /* 0x000fe20000000800 */
[----:B------:R-:W-:Y:S01]  /*26b0*/  @!PT LDS RZ, [RZ] ;  /* 0x00000000fffff984 */ /* 0x000fe20000000800 */
[----:B------:R-:W-:Y:S01]  /*26c0*/  @!PT LDS RZ, [RZ] ;  /* 0x00000000fffff984 */ /* 0x000fe20000000800 */
[----:B------:R-:W-:Y:S01]  /*26d0*/  @!PT LDS RZ, [RZ] ;  /* 0x00000000fffff984 */ /* 0x000fe20000000800 */
[----:B------:R1:W-:Y:S06]  /*26e0*/  MEMBAR.ALL.CTA ;  /* 0x0000000000007992 */ /* 0x0003ec0000008000 */
[----:B-1----:R-:W1:Y:S01]  /*26f0*/  FENCE.VIEW.ASYNC.S ;  /* 0x00000000000073c6 */ /* 0x002e620000000000 */
[----:B----4-:R-:W-:-:S13]  /*2700*/  LOP3.LUT P0, RZ, R6, 0x1, RZ, 0xc0, !PT ;  /* 0x0000000106ff7812 */ /* 0x010fda000780c0ff */
[----:B-1----:R-:W-:Y:S01]  /*2710*/  VOTEU.ANY UP1, P0 ;  /* 0x0000000000ff7886 */ /* 0x002fe20000020100 */
[----:B------:R-:W-:-:S13]  /*2720*/  PLOP3.LUT P0, PT, PT, PT, UP1, 0x80, 0x8 ;  /* 0x000000000008781c */ /* 0x000fda0003f0f018 */
[----:B------:R-:W-:Y:S02]  /*2730*/  @P0 LOP3.LUT R0, R5, 0xffff, RZ, 0xc0, !PT ;  /* 0x0000ffff05000812 */ /* 0x000fe400078ec0ff */
[----:B--2---:R-:W-:Y:S02]  /*2740*/  @P0 MOV R2, R4 ;  /* 0x0000000400020202 */ /* 0x004fe40000000f00 */
[----:B------:R-:W-:Y:S01]  /*2750*/  @P0 R2UR UR5, R0 ;  /* 0x00000000000502ca */ /* 0x000fe200000e0000 */
[----:B------:R-:W-:Y:S01]  /*2760*/  VIADD R0, R3, 0x80 ;  /* 0x0000008003007836 */ /* 0x000fe20000000000 */
[----:B------:R-:W-:Y:S02]  /*2770*/  @P0 SHF.R.U32.HI R4, RZ, 0x10, R5 ;  /* 0x00000010ff040819 */ /* 0x000fe40000011605 */
[----:B------:R-:W-:Y:S02]  /*2780*/  @P0 R2UR UR6, R2 ;  /* 0x00000000020602ca */ /* 0x000fe400000e0000 */
[----:B------:R-:W-:-:S02]  /*2790*/  PRMT R0, RZ, 0x654, R0 ;  /* 0x00000654ff007816 */ /* 0x000fc40000000000 */
[----:B------:R-:W-:Y:S02]  /*27a0*/  @P0 R2UR UR4, R4 ;  /* 0x00000000040402ca */ /* 0x000fe400000e0000 */
[----:B------:R1:W-:Y:S03]  /*27b0*/  SYNCS.ARRIVE.TRANS64.RED.A1T0 RZ, [R0+URZ], RZ ;  /* 0x000000ff00ff79a7 */ /* 0x0003e600081004ff */
[----:B------:R-:W-:-:S04]  /*27c0*/  @UP1 UMOV UR61, UR5 ;  /* 0x00000005003d1c82 */ /* 0x000fc80008000000 */
[----:B------:R-:W-:-:S04]  /*27d0*/  @UP1 UMOV UR62, UR6 ;  /* 0x00000006003e1c82 */ /* 0x000fc80008000000 */
[----:B------:R-:W-:Y:S01]  /*27e0*/  @UP1 UMOV UR60, UR4 ;  /* 0x00000004003c1c82 */ /* 0x000fe20008000000 */
[----:B------:R-:W-:Y:S05]  /*27f0*/  BRA.U !UP0, `(.L_x_44) ;  /* 0x0000000108d47547 */ /* 0x000fea000b800000 */
[----:B------:R-:W2:Y:S01]  /*2800*/  LDCU.128 UR12, c[0x0][0xb10] ;  /* 0x00016200ff0c77ac */ /* 0x000ea20008000c00 */
[----:B------:R-:W4:Y:S01]  /*2810*/  LDCU UR21, c[0x0][0xb20] ;  /* 0x00016400ff1577ac */ /* 0x000f220008000800 */
[----:B------:R-:W3:Y:S01]  /*2820*/  LDCU UR20, c[0x0][0xb0c] ;  /* 0x00016180ff1477ac */ /* 0x000ee20008000800 */
[----:B------:R-:W1:Y:S01]  /*2830*/  LDCU.64 UR8, c[0x0][0xb28] ;  /* 0x00016500ff0877ac */ /* 0x000e620008000a00 */
[----:B------:R-:W-:Y:S02]  /*2840*/  UISETP.NE.AND UP3, UPT, UR39, 0x1, UPT ;  /* 0x000000012700788c */ /* 0x000fe4000bf65270 */
[----:B--2---:R-:W-:Y:S02]  /*2850*/  UIMAD.WIDE.U32 UR6, UR64, UR15, URZ ;  /* 0x0000000f400672a5 */ /* 0x004fe4000f8e00ff */
[----:B------:R-:W-:Y:S02]  /*2860*/  UIMAD.WIDE.U32 UR4, UR65, UR12, URZ ;  /* 0x0000000c410472a5 */ /* 0x000fe4000f8e00ff */
[----:B------:R-:W-:-:S02]  /*2870*/  UISETP.NE.AND UP0, UPT, UR14, 0x1, UPT ;  /* 0x000000010e00788c */ /* 0x000fc4000bf05270 */
[----:B------:R-:W-:Y:S01]  /*2880*/  UIMAD.WIDE.U32 UR18, UR61, UR15, URZ ;  /* 0x0000000f3d1272a5 */ /* 0x000fe2000f8e00ff */
[----:B------:R-:W-:Y:S02]  /*2890*/  UMOV UR6, UR7 ;  /* 0x0000000700067c82 */ /* 0x000fe40008000000 */
[----:B------:R-:W-:Y:S01]  /*28a0*/  UMOV UR4, UR5 ;  /* 0x0000000500047c82 */ /* 0x000fe20008000000 */
[----:B----4-:R-:W-:Y:S02]  /*28b0*/  USHF.R.U32.HI UR6, URZ, UR21, UR6 ;  /* 0x00000015ff067299 */ /* 0x010fe40008011606 */
[----:B---3--:R-:W-:Y:S02]  /*28c0*/  UISETP.NE.AND UP2, UPT, UR20, 0x1, UPT ;  /* 0x000000011400788c */ /* 0x008fe4000bf45270 */
[----:B------:R-:W-:Y:S02]  /*28d0*/  USHF.R.U32.HI UR4, URZ, UR13, UR4 ;  /* 0x0000000dff047299 */ /* 0x000fe40008011604 */
[----:B------:R-:W-:-:S02]  /*28e0*/  USEL UR5, UR64, UR6, !UP0 ;  /* 0x0000000640057287 */ /* 0x000fc4000c000000 */
[----:B------:R-:W-:Y:S02]  /*28f0*/  USEL UR6, UR65, UR4, !UP2 ;  /* 0x0000000441067287 */ /* 0x000fe4000d000000 */
[----:B-1----:R-:W-:Y:S01]  /*2900*/  UIMAD.WIDE.U32 UR10, UR5, UR8, URZ ;  /* 0x00000008050a72a5 */ /* 0x002fe2000f8e00ff */
[----:B------:R-:W-:Y:S01]  /*2910*/  UMOV UR4, UR19 ;  /* 0x0000001300047c82 */ /* 0x000fe20008000000 */
[----:B------:R-:W-:Y:S02]  /*2920*/  UIMAD.WIDE.U32 UR16, UR62, UR12, URZ ;  /* 0x0000000c3e1072a5 */ /* 0x000fe4000f8e00ff */
[----:B------:R-:W-:-:S03]  /*2930*/  UIMAD.WIDE.U32 UR18, UR6, UR8, URZ ;  /* 0x00000008061272a5 */ /* 0x000fc6000f8e00ff */
[----:B------:R-:W-:Y:S01]  /*2940*/  UMOV UR10, UR11 ;  /* 0x0000000b000a7c82 */ /* 0x000fe20008000000 */
[----:B------:R-:W-:Y:S02]  /*2950*/  USHF.R.U32.HI UR4, URZ, UR21, UR4 ;  /* 0x00000015ff047299 */ /* 0x000fe40008011604 */
[----:B------:R-:W-:Y:S01]  /*2960*/  @UP3 USHF.R.U32.HI UR5, URZ, UR9, UR10 ;  /* 0x00000009ff053299 */ /* 0x000fe2000801160a */
[----:B------:R-:W-:Y:S01]  /*2970*/  UMOV UR16, UR17 ;  /* 0x0000001100107c82 */ /* 0x000fe20008000000 */
[----:B------:R-:W-:Y:S01]  /*2980*/  UMOV UR18, UR19 ;  /* 0x0000001300127c82 */ /* 0x000fe20008000000 */
[----:B------:R-:W-:Y:S02]  /*2990*/  USHF.R.U32.HI UR13, URZ, UR13, UR16 ;  /* 0x0000000dff0d7299 */ /* 0x000fe40008011610 */
[----:B------:R-:W-:Y:S02]  /*29a0*/  USEL UR4, UR61, UR4, !UP0 ;  /* 0x000000043d047287 */ /* 0x000fe4000c000000 */
[----:B------:R-:W-:-:S02]  /*29b0*/  @UP3 USHF.R.U32.HI UR6, URZ, UR9, UR18 ;  /* 0x00000009ff063299 */ /* 0x000fc40008011612 */
[----:B------:R-:W-:Y:S02]  /*29c0*/  UIMAD UR7, UR39, UR5, URZ ;  /* 0x00000005270772a4 */ /* 0x000fe4000f8e02ff */
[----:B------:R-:W-:Y:S02]  /*29d0*/  USEL UR5, UR62, UR13, !UP2 ;  /* 0x0000000d3e057287 */ /* 0x000fe4000d000000 */
[----:B------:R-:W-:Y:S02]  /*29e0*/  UIMAD UR10, UR39, UR6, URZ ;  /* 0x00000006270a72a4 */ /* 0x000fe4000f8e02ff */
[----:B------:R-:W-:Y:S02]  /*29f0*/  UISETP.GE.AND UP0, UPT, UR4, UR7, UPT ;  /* 0x000000070400728c */ /* 0x000fe4000bf06270 */
[----:B------:R-:W-:Y:S02]  /*2a00*/  UIMAD.WIDE.U32 UR12, UR4, UR8, URZ ;  /* 0x00000008040c72a5 */ /* 0x000fe4000f8e00ff */
[----:B------:R-:W-:-:S02]  /*2a10*/  UISETP.GE.OR UP0, UPT, UR5, UR10, UP0 ;  /* 0x0000000a0500728c */ /* 0x000fc40008706670 */
        /* <DEDUP_REMOVED lines=19> */
.L_x_44:
[----:B------:R-:W2:Y:S02]  /*2b50*/  LDCU UR4, c[0x0][0xb30] ;  /* 0x00016600ff0477ac */ /* 0x000ea40008000800 */
[----:B--2---:R-:W-:-:S09]  /*2b60*/  UISETP.NE.AND UP0, UPT, UR4, 0x1, UPT ;  /* 0x000000010400788c */ /* 0x004fd2000bf05270 */
[----:B------:R-:W-:Y:S05]  /*2b70*/  BRA.U UP0, `(.L_x_45) ;  /* 0x0000000100447547 */ /* 0x000fea000b800000 */
[----:B------:R-:W2:Y:S01]  /*2b80*/  LDCU.128 UR8, c[0x0][0xb10] ;  /* 0x00016200ff0877ac */ /* 0x000ea20008000c00 */
[----:B------:R-:W4:Y:S01]  /*2b90*/  LDCU UR12, c[0x0][0xb0c] ;  /* 0x00016180ff0c77ac */ /* 0x000f220008000800 */
[----:B------:R-:W1:Y:S01]  /*2ba0*/  LDCU UR13, c[0x0][0xb20] ;  /* 0x00016400ff0d77ac */ /* 0x000e620008000800 */
[----:B--2---:R-:W-:Y:S02]  /*2bb0*/  UIMAD.WIDE.U32 UR6, UR62, UR8, URZ ;  /* 0x000000083e0672a5 */ /* 0x004fe4000f8e00ff */
[----:B------:R-:W-:Y:S02]  /*2bc0*/  UIMAD.WIDE.U32 UR4, UR61, UR11, URZ ;  /* 0x0000000b3d0472a5 */ /* 0x000fe4000f8e00ff */
[----:B----4-:R-:W-:Y:S02]  /*2bd0*/  UISETP.NE.AND UP2, UPT, UR12, 0x1, UPT ;  /* 0x000000010c00788c */ /* 0x010fe4000bf45270 */
[----:B------:R-:W-:Y:S01]  /*2be0*/  UISETP.NE.AND UP0, UPT, UR10, 0x1, UPT ;  /* 0x000000010a00788c */ /* 0x000fe2000bf05270 */
[----:B------:R-:W-:-:S02]  /*2bf0*/  UMOV UR6, UR7 ;  /* 0x0000000700067c82 */ /* 0x000fc40008000000 */
[----:B------:R-:W-:Y:S01]  /*2c00*/  UMOV UR4, UR5 ;  /* 0x0000000500047c82 */ /* 0x000fe20008000000 */
[----:B------:R-:W-:Y:S02]  /*2c10*/  USHF.R.U32.HI UR9, URZ, UR9, UR6 ;  /* 0x00000009ff097299 */ /* 0x000fe40008011606 */
[----:B-1----:R-:W-:Y:S02]  /*2c20*/  USHF.R.U32.HI UR4, URZ, UR13, UR4 ;  /* 0x0000000dff047299 */ /* 0x002fe40008011604 */
[----:B------:R-:W-:Y:S02]  /*2c30*/  USEL UR5, UR62, UR9, !UP2 ;  /* 0x000000093e057287 */ /* 0x000fe4000d000000 */
[----:B------:R-:W-:-:S04]  /*2c40*/  USEL UR4, UR61, UR4, !UP0 ;  /* 0x000000043d047287 */ /* 0x000fc8000c000000 */
[----:B------:R-:W-:Y:S02]  /*2c50*/  UIADD3 UR6, UPT, UPT, UR5, -UR4, URZ ;  /* 0x8000000405067290 */ /* 0x000fe4000fffe0ff */
[----:B------:R-:W-:Y:S02]  /*2c60*/  UIADD3 UR4, UPT, UPT, -UR5, UR4, URZ ;  /* 0x0000000405047290 */ /* 0x000fe4000fffe1ff */
[----:B------:R-:W-:Y:S02]  /*2c70*/  UIMAD UR61, UR6, UR10, UR61 ;  /* 0x0000000a063d72a4 */ /* 0x000fe4000f8e023d */
[----:B------:R-:W-:-:S12]  /*2c80*/  UIMAD UR62, UR4, UR12, UR62 ;  /* 0x0000000c043e72a4 */ /* 0x000fd8000f8e023e */
.L_x_45:
[----:B------:R-:W-:Y:S01]  /*2c90*/  VIADD R11, R11, 0x1 ;  /* 0x000000010b0b7836 */ /* 0x000fe20000000000 */
[----:B------:R-:W-:Y:S02]  /*2ca0*/  R2UR UR5, R56 ;  /* 0x00000000380572ca */ /* 0x000fe400000e0000 */
[----:B------:R-:W-:Y:S02]  /*2cb0*/  R2UR UR4, R55 ;  /* 0x00000000370472ca */ /* 0x000fe400000e0000 */
[C---:B------:R-:W-:Y:S02]  /*2cc0*/  ISETP.NE.AND P0, PT, R11.reuse, 0x2, PT ;  /* 0x000000020b00780c */ /* 0x040fe40003f05270 */
[----:B------:R-:W-:Y:S02]  /*2cd0*/  PLOP3.LUT P2, PT, PT, PT, PT, 0x80, 0x8 ;  /* 0x000000000008781c */ /* 0x000fe40003f4f070 */
[----:B-1----:R-:W-:Y:S02]  /*2ce0*/  SEL R0, RZ, 0x1, P0 ;  /* 0x00000001ff007807 */ /* 0x002fe40000000000 */
[----:B------:R-:W-:-:S02]  /*2cf0*/  SEL R11, R11, RZ, P0 ;  /* 0x000000ff0b0b7207 */ /* 0x000fc40000000000 */
[----:B------:R-:W-:Y:S01]  /*2d00*/  LOP3.LUT R10, R10, R0, RZ, 0x3c, !PT ;  /* 0x000000000a0a7212 */ /* 0x000fe200078e3cff */
[----:B------:R-:W-:Y:S02]  /*2d10*/  UIADD3 UR16, UPT, UPT, UR62, UR5, URZ ;  /* 0x000000053e107290 */ /* 0x000fe4000fffe0ff */
[----:B------:R-:W-:Y:S01]  /*2d20*/  UIADD3 UR20, UPT, UPT, UR61, UR4, URZ ;  /* 0x000000043d147290 */ /* 0x000fe2000fffe0ff */
[----:B------:R-:W-:Y:S11]  /*2d30*/  BRA.U UP1, `(.L_x_46) ;  /* 0xffffffe901f87547 */ /* 0x000ff6000b83ffff */
[----:B------:R-:W-:Y:S01]  /*2d40*/  UIADD3 UR22, UPT, UPT, UR22, 0x10, URZ ;  /* 0x0000001016167890 */ /* 0x000fe2000fffe0ff */
[----:B------:R-:W-:-:S03]  /*2d50*/  SHF.L.U32 R2, R12, 0x1f, RZ ;  /* 0x0000001f0c027819 */ /* 0x000fc600000006ff */
[----:B------:R-:W-:-:S09]  /*2d60*/  ULEA UR4, UR29, UR22, 0x3 ;  /* 0x000000161d047291 */ /* 0x000fd2000f8e18ff */
[----:B------:R-:W1:Y:S02]  /*2d70*/  SYNCS.PHASECHK.TRANS64.TRYWAIT P0, [UR4], R2 ;  /* 0x00000002ff0075a7 */ /* 0x000e640008001104 */
[----:B-1----:R-:W-:Y:S05]  /*2d80*/  @!P0 BRA `(.L_x_47) ;  /* 0x0000006400dc8947 */ /* 0x002fea0003800000 */
.L_x_145:
[----:B------:R-:W-:-:S04]  /*2d90*/  UIADD3 UR4, UPT, UPT, UR29, 0x1, URZ ;  /* 0x000000011d047890 */ /* 0x000fc8000fffe0ff */
[----:B------:R-:W-:-:S04]  /*2da0*/  UISETP.NE.AND UP0, UPT, UR4, 0x2, UPT ;  /* 0x000000020400788c */ /* 0x000fc8000bf05270 */
[----:B------:R-:W-:Y:S02]  /*2db0*/  USEL UR5, URZ, 0x1, UP0 ;  /* 0x00000001ff057887 */ /* 0x000fe40008000000 */
[----:B------:R-:W-:-:S04]  /*2dc0*/  USEL UR4, UR4, URZ, UP0 ;  /* 0x000000ff04047287 */ /* 0x000fc80008000000 */
[----:B------:R-:W-:Y:S01]  /*2dd0*/  ULEA UR4, UR4, UR22, 0x3 ;  /* 0x0000001604047291 */ /* 0x000fe2000f8e18ff */
[----:B-1----:R-:W-:-:S04]  /*2de0*/  LOP3.LUT R2, R12, UR5, RZ, 0x3c, !PT ;  /* 0x000000050c027c12 */ /* 0x002fc8000f8e3cff */
[----:B------:R-:W-:Y:S01]  /*2df0*/  SHF.L.U32 R2, R2, 0x1f, RZ ;  /* 0x0000001f02027819 */ /* 0x000fe200000006ff */
[----:B------:R-:W-:-:S07]  /*2e00*/  IMAD.U32 R0, RZ, RZ, UR4 ;  /* 0x00000004ff007e24 */ /* 0x000fce000f8e00ff */
.L_x_48:
[----:B-1----:R1:W2:Y:S02]  /*2e10*/  SYNCS.PHASECHK.TRANS64.TRYWAIT P0, [R0+URZ], R2 ;  /* 0x00000002000075a7 */ /* 0x0022a400080011ff */
[----:B--2---:R-:W-:Y:S05]  /*2e20*/  @!P0 NANOSLEEP.SYNCS 0x989680 ;  /* 0x009896800000895d */ /* 0x004fea0003900000 */
[----:B------:R-:W2:Y:S02]  /*2e30*/  @!P0 SYNCS.PHASECHK.TRANS64 P0, [R0+URZ], R2 ;  /* 0x00000002000085a7 */ /* 0x000ea400080010ff */
[----:B--2---:R-:W-:Y:S05]  /*2e40*/  @P0 EXIT ;  /* 0x000000000000094d */ /* 0x004fea0003800000 */
[----:B------:R-:W-:Y:S05]  /*2e50*/  BRA `(.L_x_48) ;  /* 0xfffffffc00ec7947 */ /* 0x000fea000383ffff */
.L_x_22:
[----:B------:R-:W-:-:S04]  /*2e60*/  UISETP.NE.AND UP0, UPT, UR63, URZ, UPT ;  /* 0x000000ff3f00728c */ /* 0x000fc8000bf05270 */
[----:B------:R-:W-:-:S09]  /*2e70*/  UISETP.NE.OR UP0, UPT, UR17, 0x1, UP0 ;  /* 0x000000011100788c */ /* 0x000fd20008705670 */
[----:B------:R-:W-:Y:S05]  /*2e80*/  BRA.U UP0, `(.L_x_49) ;  /* 0x0000000500487547 */ /* 0x000fea000b800000 */
[----:B------:R-:W-:Y:S01]  /*2e90*/  ISETP.GE.U32.AND P2, PT, R0, 0x4, PT ;  /* 0x000000040000780c */ /* 0x000fe20003f46070 */
[----:B------:R-:W-:Y:S01]  /*2ea0*/  IMAD.MOV.U32 R12, RZ, RZ, 0x1 ;  /* 0x00000001ff0c7424 */ /* 0x000fe200078e00ff */
[----:B------:R-:W-:Y:S02]  /*2eb0*/  CS2R R10, SRZ ;  /* 0x00000000000a7805 */ /* 0x000fe4000001ff00 */
[----:B------:R-:W-:Y:S01]  /*2ec0*/  CS2R R8, SRZ ;  /* 0x0000000000087805 */ /* 0x000fe2000001ff00 */
[----:B------:R-:W-:Y:S01]  /*2ed0*/  UMOV UR6, 0x400 ;  /* 0x0000040000067882 */ /* 0x000fe20000000000 */
[----:B------:R-:W-:Y:S01]  /*2ee0*/  UMOV UR5, URZ ;  /* 0x000000ff00057c82 */ /* 0x000fe20008000000 */
[----:B------:R-:W-:-:S12]  /*2ef0*/  ULEA UR6, UR63, UR6, 0x18 ;  /* 0x000000063f067291 */ /* 0x000fd8000f8ec0ff */
.L_x_53:
[----:B------:R-:W-:Y:S02]  /*2f00*/  LEA R2, R8, UR6, 0x3 ;  /* 0x0000000608027c11 */ /* 0x000fe4000f8e18ff */
[----:B------:R-:W-:-:S03]  /*2f10*/  SHF.L.U32 R4, R9, 0x1f, RZ ;  /* 0x0000001f09047819 */ /* 0x000fc600000006ff */
[----:B------:R-:W-:Y:S01]  /*2f20*/  VIADD R5, R2, 0xe0 ;  /* 0x000000e002057836 */ /* 0x000fe20000000000 */
[----:B------:R-:W2:Y:S02]  /*2f30*/  SYNCS.PHASECHK.TRANS64.TRYWAIT P0, [R2+URZ+0xd0], R4 ;  /* 0x0000d004020075a7 */ /* 0x000ea400080011ff */
[----:B--2---:R-:W-:Y:S05]  /*2f40*/  @!P0 BRA `(.L_x_50) ;  /* 0x0000006400848947 */ /* 0x004fea0003800000 */
.L_x_146:
[----:B------:R-:W-:Y:S01]  /*2f50*/  ULEA UR4, UR5, UR6, 0x3 ;  /* 0x0000000605047291 */ /* 0x000fe2000f8e18ff */
[----:B--2---:R-:W-:Y:S01]  /*2f60*/  PRMT R2, RZ, 0x654, R5 ;  /* 0x00000654ff027816 */ /* 0x004fe20000000005 */
[----:B------:R-:W-:Y:S01]  /*2f70*/  @!P2 IMAD.MOV.U32 R4, RZ, RZ, 0x10 ;  /* 0x00000010ff04a424 */ /* 0x000fe200078e00ff */
[----:B------:R-:W-:Y:S01]  /*2f80*/  SHF.L.U32 R5, R12, 0x1f, RZ ;  /* 0x0000001f0c057819 */ /* 0x000fe200000006ff */
[----:B------:R-:W-:Y:S01]  /*2f90*/  UIADD3 UR7, UPT, UPT, UR4, 0x70, URZ ;  /* 0x0000007004077890 */ /* 0x000fe2000fffe0ff */
[----:B------:R2:W-:Y:S05]  /*2fa0*/  SYNCS.ARRIVE.TRANS64.RED.A1T0 RZ, [R2+URZ], RZ ;  /* 0x000000ff02ff79a7 */ /* 0x0005ea00081004ff */
[----:B------:R-:W-:Y:S01]  /*2fb0*/  IMAD.U32 R6, RZ, RZ, UR7 ;  /* 0x00000007ff067e24 */ /* 0x000fe2000f8e00ff */
[----:B------:R-:W3:Y:S04]  /*2fc0*/  SYNCS.PHASECHK.TRANS64.TRYWAIT P0, [UR4+0x80], R5 ;  /* 0x00008005ff0075a7 */ /* 0x000ee80008001104 */
[----:B------:R-:W-:Y:S01]  /*2fd0*/  PRMT R6, R0, 0x654, R6 ;  /* 0x0000065400067816 */ /* 0x000fe20000000006 */
[----:B--23--:R-:W-:Y:S06]  /*2fe0*/  @!P0 BRA `(.L_x_51) ;  /* 0x0000006400708947 */ /* 0x00cfec0003800000 */
.L_x_148:
[----:B------:R-:W-:Y:S01]  /*2ff0*/  ULEA UR8, UR5, UR6, 0x4 ;  /* 0x0000000605087291 */ /* 0x000fe2000f8e20ff */
[----:B------:R-:W-:Y:S01]  /*3000*/  SEL R3, R6, R3, !P2 ;  /* 0x0000000306037207 */ /* 0x000fe20005000000 */
[----:B------:R-:W-:Y:S01]  /*3010*/  UIADD3 UR9, UPT, UPT, UR4, 0x70, URZ ;  /* 0x0000007004097890 */ /* 0x000fe2000fffe0ff */
[----:B--2---:R-:W-:Y:S01]  /*3020*/  LEA R2, R11, UR6, 0x3 ;  /* 0x000000060b027c11 */ /* 0x004fe2000f8e18ff */
[----:B------:R-:W-:Y:S01]  /*3030*/  UIADD3 UR8, UPT, UPT, UR8, 0x100, URZ ;  /* 0x0000010008087890 */ /* 0x000fe2000fffe0ff */
[----:B------:R2:W-:Y:S01]  /*3040*/  @!P2 SYNCS.ARRIVE.TRANS64.RED RZ, [R3+URZ], R4 ;  /* 0x0000000403ffa9a7 */ /* 0x0005e200080004ff */
[----:B------:R-:W-:Y:S01]  /*3050*/  UIADD3 UR4, UPT, UPT, UR5, 0x1, URZ ;  /* 0x0000000105047890 */ /* 0x000fe2000fffe0ff */
[----:B------:R-:W-:-:S03]  /*3060*/  VIADD R8, R8, 0x1 ;  /* 0x0000000108087836 */ /* 0x000fc60000000000 */
[----:B------:R-:W-:Y:S02]  /*3070*/  UISETP.NE.AND UP0, UPT, UR4, 0x2, UPT ;  /* 0x000000020400788c */ /* 0x000fe4000bf05270 */
[----:B------:R-:W-:Y:S01]  /*3080*/  ISETP.NE.AND P0, PT, R8, 0x2, PT ;  /* 0x000000020800780c */ /* 0x000fe20003f05270 */
[----:B------:R-:W-:Y:S06]  /*3090*/  UGETNEXTWORKID.BROADCAST [UR8], [UR9] ;  /* 0x00000000080073ca */ /* 0x000fec0008000100 */
[----:B------:R-:W-:Y:S02]  /*30a0*/  USEL UR7, URZ, 0x1, UP0 ;  /* 0x00000001ff077887 */ /* 0x000fe40008000000 */
[----:B------:R-:W-:-:S04]  /*30b0*/  USEL UR5, UR4, URZ, UP0 ;  /* 0x000000ff04057287 */ /* 0x000fc80008000000 */
[----:B------:R-:W-:Y:S02]  /*30c0*/  LOP3.LUT R12, R12, UR7, RZ, 0x3c, !PT ;  /* 0x000000070c0c7c12 */ /* 0x000fe4000f8e3cff */
[----:B--2---:R-:W-:-:S04]  /*30d0*/  SHF.L.U32 R4, R10, 0x1f, RZ ;  /* 0x0000001f0a047819 */ /* 0x004fc800000006ff */
[----:B------:R-:W2:Y:S02]  /*30e0*/  SYNCS.PHASECHK.TRANS64.TRYWAIT P1, [R2+URZ+0x70], R4 ;  /* 0x00007004020075a7 */ /* 0x000ea400080211ff */
[----:B--2---:R-:W-:Y:S05]  /*30f0*/  @!P1 BRA `(.L_x_52) ;  /* 0x0000006400449947 */ /* 0x004fea0003800000 */
.L_x_149:
[C---:B--2---:R-:W-:Y:S01]  /*3100*/  LEA R4, R11.reuse, UR6, 0x4 ;  /* 0x000000060b047c11 */ /* 0x044fe2000f8e20ff */
[----:B------:R-:W-:Y:S01]  /*3110*/  VIADD R2, R2, 0x80 ;  /* 0x0000008002027836 */ /* 0x000fe20000000000 */
[----:B------:R-:W-:Y:S01]  /*3120*/  SEL R8, R8, RZ, P0 ;  /* 0x000000ff08087207 */ /* 0x000fe20000000000 */
[----:B------:R-:W-:-:S03]  /*3130*/  VIADD R11, R11, 0x1 ;  /* 0x000000010b0b7836 */ /* 0x000fc60000000000 */
[----:B------:R-:W2:Y:S01]  /*3140*/  LDS.128 R4, [R4+0x100] ;  /* 0x0001000004047984 */ /* 0x000ea20000000c00 */
[----:B------:R-:W-:Y:S02]  /*3150*/  PRMT R2, RZ, 0x654, R2 ;  /* 0x00000654ff027816 */ /* 0x000fe40000000002 */
[C---:B------:R-:W-:Y:S01]  /*3160*/  ISETP.NE.AND P1, PT, R11.reuse, 0x2, PT ;  /* 0x000000020b00780c */ /* 0x040fe20003f25270 */
[----:B------:R-:W-:Y:S01]  /*3170*/  @!PT LDS RZ, [RZ] ;  /* 0x00000000fffff984 */ /* 0x000fe20000000800 */
[----:B------:R-:W-:Y:S01]  /*3180*/  @!PT LDS RZ, [RZ] ;  /* 0x00000000fffff984 */ /* 0x000fe20000000800 */
[----:B------:R-:W-:Y:S01]  /*3190*/  @!PT LDS RZ, [RZ] ;  /* 0x00000000fffff984 */ /* 0x000fe20000000800 */
[----:B------:R-:W-:Y:S01]  /*31a0*/  @!PT LDS RZ, [RZ] ;  /* 0x00000000fffff984 */ /* 0x000fe20000000800 */
[----:B------:R3:W-:Y:S06]  /*31b0*/  MEMBAR.ALL.CTA ;  /* 0x0000000000007992 */ /* 0x0007ec0000008000 */
[----:B---3--:R-:W3:Y:S01]  /*31c0*/  FENCE.VIEW.ASYNC.S ;  /* 0x00000000000073c6 */ /* 0x008ee20000000000 */
[----:B------:R-:W-:Y:S01]  /*31d0*/  SEL R11, R11, RZ, P1 ;  /* 0x000000ff0b0b7207 */ /* 0x000fe20000800000 */
[----:B---3--:R3:W-:Y:S01]  /*31e0*/  SYNCS.ARRIVE.TRANS64.RED.A1T0 RZ, [R2+URZ], RZ ;  /* 0x000000ff02ff79a7 */ /* 0x0087e200081004ff */
[----:B--2---:R-:W-:-:S02]  /*31f0*/  LOP3.LUT P3, RZ, R6, 0x1, RZ, 0xc0, !PT ;  /* 0x0000000106ff7812 */ /* 0x004fc4000786c0ff */
[----:B------:R-:W-:-:S04]  /*3200*/  SEL R4, RZ, 0x1, P1 ;  /* 0x00000001ff047807 */ /* 0x000fc80000800000 */
[----:B------:R-:W-:Y:S02]  /*3210*/  LOP3.LUT R10, R10, R4, RZ, 0x3c, !PT ;  /* 0x000000040a0a7212 */ /* 0x000fe400078e3cff */
[----:B---3--:R-:W-:-:S04]  /*3220*/  SEL R2, RZ, 0x1, P0 ;  /* 0x00000001ff027807 */ /* 0x008fc80000000000 */
[----:B------:R-:W-:Y:S01]  /*3230*/  LOP3.LUT R9, R9, R2, RZ, 0x3c, !PT ;  /* 0x0000000209097212 */ /* 0x000fe200078e3cff */
[----:B------:R-:W-:Y:S06]  /*3240*/  @P3 BRA `(.L_x_53) ;  /* 0xfffffffc002c3947 */ /* 0x000fec000383ffff */
[----:B------:R-:W-:Y:S01]  /*3250*/  ULEA UR4, UR5, UR6, 0x3 ;  /* 0x0000000605047291 */ /* 0x000fe2000f8e18ff */
[----:B------:R-:W-:-:S08]  /*3260*/  SHF.L.U32 R2, R12, 0x1f, RZ ;  /* 0x0000001f0c027819 */ /* 0x000fd000000006ff */
[----:B------:R-:W2:Y:S02]  /*3270*/  SYNCS.PHASECHK.TRANS64 P0, [UR4+0x80], R2 ;  /* 0x00008002ff0075a7 */ /* 0x000ea40008001004 */
[----:B--2---:R-:W-:Y:S05]  /*3280*/  @P0 BRA `(.L_x_54) ;  /* 0x0000000000080947 */ /* 0x004fea0003800000 */
[----:B------:R-:W2:Y:S02]  /*3290*/  SYNCS.PHASECHK.TRANS64.TRYWAIT P0, [UR4+0x80], R2 ;  /* 0x00008002ff0075a7 */ /* 0x000ea40008001104 */
[----:B--2---:R-:W-:Y:S05]  /*32a0*/  @!P0 BRA `(.L_x_55) ;  /* 0x0000006000ec8947 */ /* 0x004fea0003800000 */
.L_x_54:
[----:B------:R-:W-:-:S04]  /*32b0*/  UIADD3 UR7, UPT, UPT, UR5, 0x1, URZ ;  /* 0x0000000105077890 */ /* 0x000fc8000fffe0ff */
[----:B------:R-:W-:-:S04]  /*32c0*/  UISETP.NE.AND UP0, UPT, UR7, 0x2, UPT ;  /* 0x000000020700788c */ /* 0x000fc8000bf05270 */
[----:B------:R-:W-:Y:S02]  /*32d0*/  USEL UR8, URZ, 0x1, UP0 ;  /* 0x00000001ff087887 */ /* 0x000fe40008000000 */
[----:B------:R-:W-:-:S04]  /*32e0*/  USEL UR7, UR7, URZ, UP0 ;  /* 0x000000ff07077287 */ /* 0x000fc80008000000 */
[----:B------:R-:W-:Y:S01]  /*32f0*/  ULEA UR7, UR7, UR6, 0x3 ;  /* 0x0000000607077291 */ /* 0x000fe2000f8e18ff */
[----:B--2---:R-:W-:-:S04]  /*3300*/  LOP3.LUT R2, R12, UR8, RZ, 0x3c, !PT ;  /* 0x000000080c027c12 */ /* 0x004fc8000f8e3cff */
[----:B------:R-:W-:-:S04]  /*3310*/  SHF.L.U32 R0, R2, 0x1f, RZ ;  /* 0x0000001f02007819 */ /* 0x000fc800000006ff */
[----:B------:R-:W2:Y:S02]  /*3320*/  SYNCS.PHASECHK.TRANS64 P0, [UR7+0x80], R0 ;  /* 0x00008000ff0075a7 */ /* 0x000ea40008001007 */
[----:B-12---:R-:W-:Y:S05]  /*3330*/  @P0 EXIT ;  /* 0x000000000000094d */ /* 0x006fea0003800000 */
[----:B------:R-:W-:Y:S02]  /*3340*/  SHF.L.U32 R2, R2, 0x1f, RZ ;  /* 0x0000001f02027819 */ /* 0x000fe400000006ff */
[----:B------:R-:W-:-:S07]  /*3350*/  MOV R0, UR7 ;  /* 0x0000000700007c02 */ /* 0x000fce0008000f00 */
.L_x_56:
[----:B-1----:R1:W2:Y:S02]  /*3360*/  SYNCS.PHASECHK.TRANS64.TRYWAIT P0, [R0+URZ+0x80], R2 ;  /* 0x00008002000075a7 */ /* 0x0022a400080011ff */
[----:B--2---:R-:W-:Y:S05]  /*3370*/  @!P0 NANOSLEEP.SYNCS 0x989680 ;  /* 0x009896800000895d */ /* 0x004fea0003900000 */
[----:B------:R-:W2:Y:S02]  /*3380*/  @!P0 SYNCS.PHASECHK.TRANS64 P0, [R0+URZ+0x80], R2 ;  /* 0x00008002000085a7 */ /* 0x000ea400080010ff */
[----:B--2---:R-:W-:Y:S05]  /*3390*/  @P0 EXIT ;  /* 0x000000000000094d */ /* 0x004fea0003800000 */
[----:B------:R-:W-:Y:S05]  /*33a0*/  BRA `(.L_x_56) ;  /* 0xfffffffc00ec7947 */ /* 0x000fea000383ffff */
.L_x_49:
[----:B------:R-:W-:Y:S05]  /*33b0*/  BRA.U UP4, `(.L_x_57) ;  /* 0x0000001504047547 */ /* 0x000fea000b800000 */
[----:B------:R-:W-:Y:S01]  /*33c0*/  UMOV UR4, 0x40 ;  /* 0x0000004000047882 */ /* 0x000fe20000000000 */
[----:B------:R-:W-:Y:S01]  /*33d0*/  NOP ;  /* 0x0000000000007918 */ /* 0x000fe20000000000 */
[----:B------:R-:W-:Y:S01]  /*33e0*/  ULEA UR5, UR63, UR4, 0x18 ;  /* 0x000000043f057291 */ /* 0x000fe2000f8ec0ff */
[----:B------:R-:W-:Y:S02]  /*33f0*/  UMOV UR6, 0x400 ;  /* 0x0000040000067882 */ /* 0x000fe40000000000 */
[----:B------:R-:W-:-:S06]  /*3400*/  ULEA UR6, UR63, UR6, 0x18 ;  /* 0x000000063f067291 */ /* 0x000fcc000f8ec0ff */
[----:B------:R-:W2:Y:S02]  /*3410*/  LDS.U8 R0, [UR5+0x1c] ;  /* 0x00001c05ff007984 */ /* 0x000ea40008000000 */
[----:B--2---:R-:W-:-:S13]  /*3420*/  ISETP.NE.AND P0, PT, R0, RZ, PT ;  /* 0x000000ff0000720c */ /* 0x004fda0003f05270 */
[----:B------:R-:W-:Y:S05]  /*3430*/  @P0 BRA `(.L_x_58) ;  /* 0x0000000000580947 */ /* 0x000fea0003800000 */
[----:B------:R-:W-:-:S13]  /*3440*/  ELECT P0, URZ, PT ;  /* 0x0000000000ff782f */ /* 0x000fda0003800000 */
[----:B------:R-:W-:Y:S05]  /*3450*/  @!P0 BRA `(.L_x_59) ;  /* 0x0000000000608947 */ /* 0x000fea0003800000 */
[----:B------:R-:W-:Y:S01]  /*3460*/  UMOV UR4, 0x10 ;  /* 0x0000001000047882 */ /* 0x000fe20000000000 */
[----:B------:R-:W-:Y:S01]  /*3470*/  HFMA2 R0, -RZ, RZ, 0, 5.9604644775390625e-08 ;  /* 0x00000001ff007431 */ /* 0x000fe200000001ff */
[----:B------:R-:W-:-:S03]  /*3480*/  MOV R3, 0xffff ;  /* 0x0000ffff00037802 */ /* 0x000fc60000000f00 */
[----:B------:R-:W-:Y:S04]  /*3490*/  DEPBAR.LE SB2, 0x36 ;  /* 0x0000ad800000791a */ /* 0x000fe80000000000 */
[----:B------:R-:W2:Y:S02]  /*34a0*/  UTCATOMSWS.FIND_AND_SET.ALIGN UP0, UR4, UR4 ;  /* 0x00000004000475e3 */ /* 0x000ea40008000800 */
[----:B--2---:R-:W-:Y:S01]  /*34b0*/  MOV R4, UR4 ;  /* 0x0000000400047c02 */ /* 0x004fe20008000f00 */
[----:B------:R-:W-:Y:S06]  /*34c0*/  BRA.U UP0, `(.L_x_60) ;  /* 0x0000000100187547 */ /* 0x000fec000b800000 */
.L_x_61:
[----:B------:R-:W-:Y:S05]  /*34d0*/  NANOSLEEP 0x64 ;  /* 0x000000640000795d */ /* 0x000fea0003800000 */
[----:B------:R-:W-:-:S05]  /*34e0*/  UMOV UR4, 0x10 ;  /* 0x0000001000047882 */ /* 0x000fca0000000000 */
[----:B------:R-:W-:Y:S04]  /*34f0*/  DEPBAR.LE SB2, 0x36 ;  /* 0x0000ad800000791a */ /* 0x000fe80000000000 */
[----:B------:R-:W2:Y:S02]  /*3500*/  UTCATOMSWS.FIND_AND_SET.ALIGN UP0, UR4, UR4 ;  /* 0x00000004000475e3 */ /* 0x000ea40008000800 */
[----:B--2---:R-:W-:Y:S01]  /*3510*/  MOV R4, UR4 ;  /* 0x0000000400047c02 */ /* 0x004fe20008000f00 */
[----:B------:R-:W-:Y:S05]  /*3520*/  BRA.U !UP0, `(.L_x_61) ;  /* 0xfffffffd08e87547 */ /* 0x000fea000b83ffff */
.L_x_60:
[-C--:B------:R-:W-:Y:S02]  /*3530*/  SHF.L.U32 R3, R3, R4.reuse, RZ ;  /* 0x0000000403037219 */ /* 0x080fe400000006ff */
[----:B------:R-:W-:Y:S01]  /*3540*/  SHF.L.U32 R0, R0, R4, RZ ;  /* 0x0000000400007219 */ /* 0x000fe200000006ff */
[----:B------:R-:W-:Y:S02]  /*3550*/  IMAD.SHL.U32 R4, R4, 0x20, RZ ;  /* 0x0000002004047824 */ /* 0x000fe400078e00ff */
[----:B------:R2:W-:Y:S04]  /*3560*/  ATOMS.OR RZ, [UR5+0x14], R3 ;  /* 0x00001403ffff798c */ /* 0x0005e8000b000005 */
[----:B------:R2:W-:Y:S04]  /*3570*/  ATOMS.OR RZ, [UR5+0x18], R0 ;  /* 0x00001800ffff798c */ /* 0x0005e8000b000005 */
[----:B------:R2:W-:Y:S01]  /*3580*/  STS [UR6+0x120], R4 ;  /* 0x00012004ff007988 */ /* 0x0005e20008000806 */
[----:B------:R-:W-:Y:S05]  /*3590*/  BRA `(.L_x_59) ;  /* 0x0000000000107947 */ /* 0x000fea0003800000 */
.L_x_58:
[----:B------:R-:W-:Y:S02]  /*35a0*/  MOV R0, 0xffffffff ;  /* 0xffffffff00007802 */ /* 0x000fe40000000f00 */
[----:B------:R-:W-:-:S03]  /*35b0*/  MOV R4, 0x35e0 ;  /* 0x000035e000047802 */ /* 0x000fc60000000f00 */
[----:B------:R2:W-:Y:S04]  /*35c0*/  STS [UR6+0x120], R0 ;  /* 0x00012000ff007988 */ /* 0x0005e80008000806 */
[----:B-12--5:R-:W-:Y:S05]  /*35d0*/  CALL.REL.NOINC `($__internal_1_$__cuda_sm10x_tcgen05_guardrail_trap_phase_invalid_during_alloc) ;  /* 0x00000068003c7944 */ /* 0x026fea0003c00000 */
.L_x_59:
[----:B------:R-:W-:Y:S05]  /*35e0*/  WARPSYNC.ALL ;  /* 0x0000000000007948 */ /* 0x000fea0003800000 */
[----:B------:R-:W3:Y:S01]  /*35f0*/  S2UR UR4, SR_CgaCtaId ;  /* 0x00000000000479c3 */ /* 0x000ee20000008800 */
[----:B------:R-:W-:Y:S01]  /*3600*/  UMOV UR71, 0x400 ;  /* 0x0000040000477882 */ /* 0x000fe20000000000 */
[----:B------:R-:W-:-:S06]  /*3610*/  NOP ;  /* 0x0000000000007918 */ /* 0x000fcc0000000000 */
[----:B------:R-:W-:Y:S06]  /*3620*/  BAR.ARV 0x6, 0xa0 ;  /* 0x0182800000007b1d */ /* 0x000fec0000002000 */
[----:B------:R-:W4:Y:S01]  /*3630*/  LDCU UR7, c[0x0][0x38c] ;  /* 0x00007180ff0777ac */ /* 0x000f220008000800 */
[----:B------:R-:W-:Y:S01]  /*3640*/  LOP3.LUT R2, R2, 0xffff, RZ, 0xc0, !PT ;  /* 0x0000ffff02027812 */ /* 0x000fe200078ec0ff */
[----:B------:R-:W-:Y:S01]  /*3650*/  HFMA2 R11, -RZ, RZ, 0, 5.9604644775390625e-08 ;  /* 0x00000001ff0b7431 */ /* 0x000fe200000001ff */
[----:B------:R-:W-:Y:S01]  /*3660*/  MOV R10, RZ ;  /* 0x000000ff000a7202 */ /* 0x000fe20000000f00 */
[----:B------:R-:W1:Y:S01]  /*3670*/  LDCU UR8, c[0x0][0x38c] ;  /* 0x00007180ff0877ac */ /* 0x000e620008000800 */
[----:B------:R-:W-:-:S02]  /*3680*/  R2UR UR72, R2 ;  /* 0x00000000024872ca */ /* 0x000fc400000e0000 */
[----:B------:R-:W-:Y:S01]  /*3690*/  CS2R R8, SRZ ;  /* 0x0000000000087805 */ /* 0x000fe2000001ff00 */
[----:B------:R-:W-:Y:S01]  /*36a0*/  UMOV UR75, URZ ;  /* 0x000000ff004b7c82 */ /* 0x000fe20008000000 */
[----:B------:R-:W-:Y:S01]  /*36b0*/  UMOV UR9, URZ ;  /* 0x000000ff00097c82 */ /* 0x000fe20008000000 */
[----:B---3--:R-:W-:Y:S01]  /*36c0*/  ULEA UR71, UR4, UR71, 0x18 ;  /* 0x0000004704477291 */ /* 0x008fe2000f8ec0ff */
[----:B------:R-:W-:Y:S01]  /*36d0*/  UMOV UR76, 0x0 ;  /* 0x00000000004c7882 */ /* 0x000fe20000000000 */
[----:B------:R-:W-:Y:S02]  /*36e0*/  UMOV UR77, 0x4200910 ;  /* 0x04200910004d7882 */ /* 0x000fe40000000000 */
[----:B------:R-:W-:Y:S02]  /*36f0*/  UIADD3 UR6, UPT, UPT, UR71, 0x8800, URZ ;  /* 0x0000880047067890 */ /* 0x000fe4000fffe0ff */
[----:B------:R-:W-:Y:S02]  /*3700*/  UIADD3 UR5, UPT, UPT, UR71, 0x18800, URZ ;  /* 0x0001880047057890 */ /* 0x000fe4000fffe0ff */
[----:B----4-:R-:W-:Y:S01]  /*3710*/  UIADD3 UR7, UPT, UPT, UR7, 0x7f, URZ ;  /* 0x0000007f07077890 */ /* 0x010fe2000fffe0ff */
[----:B--2---:R-:W2:Y:S01]  /*3720*/  LDS R0, [UR71+0x120] ;  /* 0x00012047ff007984 */ /* 0x004ea20008000800 */
[----:B------:R-:W-:-:S02]  /*3730*/  USHF.R.U32.HI UR6, URZ, 0x4, UR6 ;  /* 0x00000004ff067899 */ /* 0x000fc40008011606 */
[----:B------:R-:W-:Y:S02]  /*3740*/  USHF.R.S32.HI UR4, URZ, 0x1f, UR7 ;  /* 0x0000001fff047899 */ /* 0x000fe40008011407 */
[----:B------:R-:W-:Y:S02]  /*3750*/  USHF.R.U32.HI UR5, URZ, 0x4, UR5 ;  /* 0x00000004ff057899 */ /* 0x000fe40008011605 */
[----:B------:R-:W-:Y:S02]  /*3760*/  ULEA.HI UR4, UR4, UR7, URZ, 0x7 ;  /* 0x0000000704047291 */ /* 0x000fe4000f8f38ff */
[----:B------:R-:W-:Y:S02]  /*3770*/  ULOP3.LUT UR6, UR6, 0x3fff, URZ, 0xc0, !UPT ;  /* 0x00003fff06067892 */ /* 0x000fe4000f8ec0ff */
[----:B------:R-:W-:Y:S02]  /*3780*/  USHF.R.S32.HI UR10, URZ, 0x7, UR4 ;  /* 0x00000007ff0a7899 */ /* 0x000fe40008011404 */
[----:B------:R-:W-:-:S02]  /*3790*/  ULOP3.LUT UR5, UR5, 0x3fff, URZ, 0xc0, !UPT ;  /* 0x00003fff05057892 */ /* 0x000fc4000f8ec0ff */
[----:B------:R-:W-:Y:S02]  /*37a0*/  UISETP.LT.AND UP0, UPT, UR10, 0x1, UPT ;  /* 0x000000010a00788c */ /* 0x000fe4000bf01270 */
[----:B------:R-:W-:Y:S01]  /*37b0*/  IMAD.U32 R12, RZ, RZ, UR10 ;  /* 0x0000000aff0c7e24 */ /* 0x000fe2000f8e00ff */
[----:B------:R-:W-:Y:S02]  /*37c0*/  ULOP3.LUT UR73, UR6, 0x10000, URZ, 0xfc, !UPT ;  /* 0x0001000006497892 */ /* 0x000fe4000f8efcff */
[----:B------:R-:W-:Y:S02]  /*37d0*/  USEL UR4, UR10, 0x1, !UP0 ;  /* 0x000000010a047887 */ /* 0x000fe4000c000000 */
[----:B------:R-:W-:Y:S02]  /*37e0*/  ULOP3.LUT UR74, UR5, 0x10000, URZ, 0xfc, !UPT ;  /* 0x00010000054a7892 */ /* 0x000fe4000f8efcff */
[----:B------:R-:W-:Y:S02]  /*37f0*/  UIADD3 UR4, UPT, UPT, -UR4, URZ, URZ ;  /* 0x000000ff04047290 */ /* 0x000fe4000fffe1ff */
[----:B-1----:R-:W-:-:S04]  /*3800*/  UISETP.GE.AND UP4, UPT, UR8, 0x1, UPT ;  /* 0x000000010800788c */ /* 0x002fc8000bf86270 */
[----:B------:R-:W-:Y:S01]  /*3810*/  IMAD.U32 R14, RZ, RZ, UR4 ;  /* 0x00000004ff0e7e24 */ /* 0x000fe2000f8e00ff */
[----:B--2---:R-:W-:-:S13]  /*3820*/  R2UR UR7, R0 ;  /* 0x00000000000772ca */ /* 0x004fda00000e0000 */
[----:B------:R-:W-:-:S07]  /*3830*/  IMAD.U32 R15, RZ, RZ, UR7 ;  /* 0x00000007ff0f7e24 */ /* 0x000fce000f8e00ff */
.L_x_68:
[----:B------:R-:W-:Y:S02]  /*3840*/  LEA R0, R10, UR71, 0x3 ;  /* 0x000000470a007c11 */ /* 0x000fe4000f8e18ff */
[----:B------:R-:W-:Y:S02]  /*3850*/  SHF.L.U32 R2, R9, 0x1f, RZ ;  /* 0x0000001f09027819 */ /* 0x000fe400000006ff */
[----:B------:R-:W-:Y:S01]  /*3860*/  PLOP3.LUT P0, PT, PT, PT, UP4, 0x80, 0x8 ;  /* 0x000000000008781c */ /* 0x000fe20003f0f048 */
[----:B------:R-:W-:Y:S01]  /*3870*/  VIADD R3, R0, 0x80 ;  /* 0x0000008000037836 */ /* 0x000fe20000000000 */
[----:B-1----:R-:W1:Y:S02]  /*3880*/  SYNCS.PHASECHK.TRANS64.TRYWAIT P1, [R0+URZ+0x70], R2 ;  /* 0x00007002000075a7 */ /* 0x002e6400080211ff */
[----:B-1----:R-:W-:Y:S09]  /*3890*/  @!P1 BRA `(.L_x_62) ;  /* 0x0000005c00889947 */ /* 0x002ff20003800000 */
.L_x_151:
[----:B------:R-:W-:Y:S01]  /*38a0*/  LEA R4, R10, UR71, 0x4 ;  /* 0x000000470a047c11 */ /* 0x000fe2000f8e20ff */
[----:B------:R-:W-:Y:S01]  /*38b0*/  @UP4 ULEA UR4, UR9, UR71, 0x3 ;  /* 0x0000004709044291 */ /* 0x000fe2000f8e18ff */
[----:B------:R-:W-:Y:S01]  /*38c0*/  PLOP3.LUT P2, PT, PT, PT, PT, 0x80, 0x8 ;  /* 0x000000000008781c */ /* 0x000fe20003f4f070 */
[----:B------:R-:W-:Y:S01]  /*38d0*/  ULEA UR5, UR75, UR71, 0x3 ;  /* 0x000000474b057291 */ /* 0x000fe2000f8e18ff */
[----:B------:R-:W-:Y:S02]  /*38e0*/  PRMT R3, RZ, 0x654, R3 ;  /* 0x00000654ff037816 */ /* 0x000fe40000000003 */
[----:B------:R-:W2:Y:S01]  /*38f0*/  LDS.128 R4, [R4+0x100] ;  /* 0x0001000004047984 */ /* 0x000ea20000000c00 */
[----:B-1----:R-:W-:Y:S02]  /*3900*/  @P0 SHF.L.U32 R2, R8, 0x1f, RZ ;  /* 0x0000001f08020819 */ /* 0x002fe400000006ff */
[----:B------:R-:W-:Y:S01]  /*3910*/  SHF.L.U32 R0, R11, 0x1f, RZ ;  /* 0x0000001f0b007819 */ /* 0x000fe200000006ff */
[----:B------:R-:W-:Y:S01]  /*3920*/  @!PT LDS RZ, [RZ] ;  /* 0x00000000fffff984 */ /* 0x000fe20000000800 */
[----:B------:R-:W-:Y:S01]  /*3930*/  @!PT LDS RZ, [RZ] ;  /* 0x00000000fffff984 */ /* 0x000fe20000000800 */
[----:B------:R-:W-:Y:S01]  /*3940*/  @!PT LDS RZ, [RZ] ;  /* 0x00000000fffff984 */ /* 0x000fe20000000800 */
[----:B------:R-:W-:Y:S01]  /*3950*/  @!PT LDS RZ, [RZ] ;  /* 0x00000000fffff984 */ /* 0x000fe20000000800 */
[----:B------:R1:W-:Y:S06]  /*3960*/  MEMBAR.ALL.CTA ;  /* 0x0000000000007992 */ /* 0x0003ec0000008000 */
[----:B-1----:R-:W1:Y:S01]  /*3970*/  FENCE.VIEW.ASYNC.S ;  /* 0x00000000000073c6 */ /* 0x002e620000000000 */
[----:B------:R-:W-:Y:S01]  /*3980*/  R2UR UR6, R15 ;  /* 0x000000000f0672ca */ /* 0x000fe200000e0000 */
[----:B------:R-:W-:Y:S01]  /*3990*/  IMAD.U32 R13, RZ, RZ, UR5 ;  /* 0x00000005ff0d7e24 */ /* 0x000fe2000f8e00ff */
[----:B-1----:R1:W-:Y:S01]  /*39a0*/  SYNCS.ARRIVE.TRANS64.RED.A1T0 RZ, [R3+URZ], RZ ;  /* 0x000000ff03ff79a7 */ /* 0x0023e200081004ff */
[----:B------:R1:W3:Y:S01]  /*39b0*/  @P0 SYNCS.PHASECHK.TRANS64.TRYWAIT P2, [UR4], R2 ;  /* 0x00000002ff0005a7 */ /* 0x0002e20008041104 */
[----:B------:R-:W-:Y:S01]  /*39c0*/  ULEA.HI UR4, UR75, UR75, URZ, 0x1 ;  /* 0x0000004b4b047291 */ /* 0x000fe2000f8f08ff */
[----:B--2---:R-:W-:-:S03]  /*39d0*/  LOP3.LUT P1, RZ, R6, 0x1, RZ, 0xc0, !PT ;  /* 0x0000000106ff7812 */ /* 0x004fc6000782c0ff */
[----:B------:R-:W-:-:S04]  /*39e0*/  ULOP3.LUT UR8, UR4, 0xffe, URZ, 0xc0, !UPT ;  /* 0x00000ffe04087892 */ /* 0x000fc8000f8ec0ff */
[----:B------:R-:W-:Y:S01]  /*39f0*/  UIADD3 UR8, UPT, UPT, -UR8, UR75, URZ ;  /* 0x0000004b08087290 */ /* 0x000fe2000fffe1ff */
[----:B------:R-:W2:Y:S01]  /*3a00*/  SYNCS.PHASECHK.TRANS64.TRYWAIT P0, [UR5+0xb0], R0 ;  /* 0x0000b000ff0075a7 */ /* 0x000ea20008001105 */
[----:B------:R-:W-:-:S04]  /*3a10*/  USHF.L.U32 UR5, UR4, 0x6, URZ ;  /* 0x0000000604057899 */ /* 0x000fc800080006ff */
[----:B------:R-:W-:-:S04]  /*3a20*/  ULOP3.LUT UR4, UR5, 0xffffff80, URZ, 0xc0, !UPT ;  /* 0xffffff8005047892 */ /* 0x000fc8000f8ec0ff */
[----:B------:R-:W-:-:S04]  /*3a30*/  UIADD3 UR4, UPT, UPT, UR6, UR4, URZ ;  /* 0x0000000406047290 */ /* 0x000fc8000fffe0ff */
[----:B------:R-:W-:Y:S01]  /*3a40*/  ULEA UR8, UR8, UR4, 0x14 ;  /* 0x0000000408087291 */ /* 0x000fe2000f8ea0ff */
[----:B-123--:R-:W-:Y:S11]  /*3a50*/  @!P0 BRA `(.L_x_63) ;  /* 0x0000005c002c8947 */ /* 0x00eff60003800000 */
.L_x_153:
[----:B------:R-:W-:Y:S01]  /*3a60*/  IADD3 R10, PT, PT, R10, 0x1, RZ ;  /* 0x000000010a0a7810 */ /* 0x000fe20007ffe0ff */
[----:B------:R-:W-:Y:S06]  /*3a70*/  BRA.U !UP4, `(.L_x_64) ;  /* 0x000000050cec7547 */ /* 0x000fec000b800000 */
[----:B------:R-:W-:Y:S01]  /*3a80*/  R2UR UR69, R14 ;  /* 0x000000000e4572ca */ /* 0x000fe200000e0000 */
[----:B------:R-:W-:Y:S01]  /*3a90*/  UPLOP3.LUT UP2, UPT, UPT, UPT, UPT, 0x40, 0x4 ;  /* 0x000000000004789c */ /* 0x000fe20003f4e870 */
[----:B------:R-:W-:Y:S01]  /*3aa0*/  R2UR UR68, R12 ;  /* 0x000000000c4472ca */ /* 0x000fe200000e0000 */
[----:B------:R-:W-:-:S14]  /*3ab0*/  UMOV UR7, UR9 ;  /* 0x0000000900077c82 */ /* 0x000fdc0008000000 */
.L_x_67:
[----:B------:R-:W-:Y:S02]  /*3ac0*/  UIADD3 UR69, UPT, UPT, UR69, 0x1, URZ ;  /* 0x0000000145457890 */ /* 0x000fe4000fffe0ff */
[----:B--2---:R-:W-:Y:S02]  /*3ad0*/  ULEA UR5, UR7, UR71, 0x3 ;  /* 0x0000004707057291 */ /* 0x004fe4000f8e18ff */
[----:B------:R-:W-:Y:S01]  /*3ae0*/  UISETP.NE.AND UP3, UPT, UR69, URZ, UPT ;  /* 0x000000ff4500728c */ /* 0x000fe2000bf65270 */
[----:B------:R-:W-:Y:S10]  /*3af0*/  @P2 BRA `(.L_x_65) ;  /* 0x00000000000c2947 */ /* 0x000ff40003800000 */
[----:B-1----:R-:W-:Y:S04]  /*3b00*/  SHF.L.U32 R2, R8, 0x1f, RZ ;  /* 0x0000001f08027819 */ /* 0x002fe800000006ff */
[----:B------:R-:W1:Y:S02]  /*3b10*/  SYNCS.PHASECHK.TRANS64.TRYWAIT P0, [UR5], R2 ;  /* 0x00000002ff0075a7 */ /* 0x000e640008001105 */
[----:B-1----:R-:W-:Y:S05]  /*3b20*/  @!P0 BRA `(.L_x_66) ;  /* 0x0000005c00148947 */ /* 0x002fea0003800000 */
.L_x_65:
[----:B------:R-:W-:Y:S01]  /*3b30*/  UISETP.NE.AND UP0, UPT, UR68, 0x1, UPT ;  /* 0x000000014400788c */ /* 0x000fe2000bf05270 */
[----:B------:R-:W-:Y:S01]  /*3b40*/  PLOP3.LUT P2, PT, PT, PT, PT, 0x80, 0x8 ;  /* 0x000000000008781c */ /* 0x000fe20003f4f070 */
[----:B------:R-:W-:Y:S01]  /*3b50*/  UIADD3 UR9, UPT, UPT, UR7, 0x1, URZ ;  /* 0x0000000107097890 */ /* 0x000fe2000fffe0ff */
[----:B------:R-:W-:Y:S01]  /*3b60*/  MOV.SPILL R3, UR77 ;  /* 0x0000004d00037c02 */ /* 0x000fe20009000f00 */
[----:B------:R-:W-:Y:S01]  /*3b70*/  UIADD3 UR70, UPT, UPT, UR5, 0x10, URZ ;  /* 0x0000001005467890 */ /* 0x000fe2000fffe0ff */
[----:B-1----:R-:W-:Y:S01]  /*3b80*/  MOV.SPILL R2, UR76 ;  /* 0x0000004c00027c02 */ /* 0x002fe20009000f00 */
[----:B------:R-:W-:Y:S01]  /*3b90*/  UISETP.NE.AND UP1, UPT, UR9, 0x2, UPT ;  /* 0x000000020900788c */ /* 0x000fe2000bf25270 */
[----:B------:R-:W-:Y:S01]  /*3ba0*/  PLOP3.LUT P0, PT, PT, PT, UP0, 0x80, 0x8 ;  /* 0x000000000008781c */ /* 0x000fe20003f0f008 */
[----:B------:R-:W-:Y:S02]  /*3bb0*/  ULEA UR6, UR7, UR74, 0xc ;  /* 0x0000004a07067291 */ /* 0x000fe4000f8e60ff */
[----:B------:R-:W-:Y:S02]  /*3bc0*/  USEL UR5, URZ, 0x1, UP1 ;  /* 0x00000001ff057887 */ /* 0x000fe40008800000 */
[----:B------:R-:W-:Y:S02]  /*3bd0*/  USEL UR9, UR9, URZ, UP1 ;  /* 0x000000ff09097287 */ /* 0x000fe40008800000 */
[----:B------:R-:W-:Y:S02]  /*3be0*/  ULEA UR4, UR7, UR73, 0xb ;  /* 0x0000004907047291 */ /* 0x000fe4000f8e58ff */
[----:B------:R-:W-:Y:S01]  /*3bf0*/  @UP0 ULEA UR7, UR9, UR71, 0x3 ;  /* 0x0000004709070291 */ /* 0x000fe2000f8e18ff */
[----:B------:R-:W-:Y:S01]  /*3c00*/  LOP3.LUT R8, R8, UR5, RZ, 0x3c, !PT ;  /* 0x0000000508087c12 */ /* 0x000fe2000f8e3cff */
[----:B------:R-:W-:Y:S02]  /*3c10*/  UIADD3 UR22, UPT, UPT, UR6, 0x2, URZ ;  /* 0x0000000206167890 */ /* 0x000fe4000fffe0ff */
[----:B------:R-:W-:Y:S01]  /*3c20*/  UIADD3 UR18, UPT, UPT, UR4, 0x2, URZ ;  /* 0x0000000204127890 */ /* 0x000fe2000fffe0ff */
[----:B------:R-:W-:Y:S01]  /*3c30*/  @P0 SHF.L.U32 R0, R8, 0x1f, RZ ;  /* 0x0000001f08000819 */ /* 0x000fe200000006ff */
[----:B------:R-:W-:Y:S02]  /*3c40*/  UIADD3 UR14, UPT, UPT, UR6, 0x4, URZ ;  /* 0x00000004060e7890 */ /* 0x000fe4000fffe0ff */
[----:B------:R-:W-:Y:S01]  /*3c50*/  UIADD3 UR12, UPT, UPT, UR4, 0x4, URZ ;  /* 0x00000004040c7890 */ /* 0x000fe2000fffe0ff */
[----:B------:R2:W3:Y:S01]  /*3c60*/  @P0 SYNCS.PHASECHK.TRANS64.TRYWAIT P2, [UR7], R0 ;  /* 0x00000000ff0005a7 */ /* 0x0004e20008041107 */
[----:B------:R-:W-:Y:S02]  /*3c70*/  UIADD3 UR66, UPT, UPT, UR6, 0x6, URZ ;  /* 0x0000000606427890 */ /* 0x000fe4000fffe0ff */
        /* <DEDUP_REMOVED lines=24> */
[----:B------:R-:W-:Y:S01]  /*3e00*/  UIADD3 UR68, UPT, UPT, UR68, -0x1, URZ ;  /* 0xffffffff44447890 */ /* 0x000fe2000fffe0ff */
[----:B------:R-:W-:Y:S01]  /*3e10*/  UMOV UR7, 0x40004040 ;  /* 0x4000404000077882 */ /* 0x000fe20000000000 */
[----:B------:R-:W-:Y:S01]  /*3e20*/  UMOV UR76, 0x0 ;  /* 0x00000000004c7882 */ /* 0x000fe20000000000 */
[----:B------:R-:W-:Y:S01]  /*3e30*/  UMOV UR77, 0x4200910 ;  /* 0x04200910004d7882 */ /* 0x000fe20000000000 */
[----:B------:R-:W-:Y:S01]  /*3e40*/  UMOV UR5, 0x40004040 ;  /* 0x4000404000057882 */ /* 0x000fe20000000000 */
[----:B------:R-:W-:Y:S01]  /*3e50*/  UMOV UR23, 0x40004040 ;  /* 0x4000404000177882 */ /* 0x000fe20000000000 */
[----:B------:R1:W-:Y:S01]  /*3e60*/  UTCHMMA gdesc[UR4], gdesc[UR6], tmem[UR8], tmem[UR76], idesc[UR77], UP2 ;  /* 0x00ff4c06040075ea */ /* 0x0003e20009000008 */
[----:B------:R-:W-:Y:S01]  /*3e70*/  UPLOP3.LUT UP2, UPT, UPT, UPT, UPT, 0x80, 0x8 ;  /* 0x000000000008789c */ /* 0x000fe20003f4f070 */
[----:B------:R-:W-:Y:S01]  /*3e80*/  UMOV UR19, 0x40004040 ;  /* 0x4000404000137882 */ /* 0x000fe20000000000 */
[----:B------:R-:W-:Y:S01]  /*3e90*/  UMOV UR15, 0x40004040 ;  /* 0x40004040000f7882 */ /* 0x000fe20000000000 */
[----:B------:R4:W-:Y:S01]  /*3ea0*/  UTCHMMA gdesc[UR18], gdesc[UR22], tmem[UR8], tmem[UR76], idesc[UR77], UPT ;  /* 0x00ff4c16120075ea */ /* 0x0009e2000b800008 */
[----:B------:R-:W-:Y:S01]  /*3eb0*/  UMOV UR13, 0x40004040 ;  /* 0x40004040000d7882 */ /* 0x000fe20000000000 */
        /* <DEDUP_REMOVED lines=18> */
[----:B-1----:R-:W-:Y:S01]  /*3fe0*/  UIADD3 UR4, UPT, UPT, UR4, 0x606, URZ ;  /* 0x0000060604047890 */ /* 0x002fe2000fffe0ff */
[----:B------:R-:W-:Y:S01]  /*3ff0*/  UMOV UR6, 0x0 ;  /* 0x0000000000067882 */ /* 0x000fe20000000000 */
[----:B------:R-:W-:Y:S01]  /*4000*/  UMOV UR7, 0x4200910 ;  /* 0x0420091000077882 */ /* 0x000fe20000000000 */
[----:B------:R-:W-:Y:S01]  /*4010*/  UMOV UR31, 0x40004040 ;  /* 0x40004040001f7882 */ /* 0x000fe20000000000 */
[----:B----4-:R-:W-:Y:S01]  /*4020*/  UMOV UR22, 0x0 ;  /* 0x0000000000167882 */ /* 0x010fe20000000000 */
[----:B------:R-:W-:Y:S01]  /*4030*/  UMOV UR23, 0x4200910 ;  /* 0x0420091000177882 */ /* 0x000fe20000000000 */
[----:B------:R-:W-:Y:S01]  /*4040*/  R2UR.FILL UR77, R3 ;  /* 0x00000000034d72ca */ /* 0x000fe200004e0000 */
[----:B------:R1:W-:Y:S01]  /*4050*/  UTCHMMA gdesc[UR12], gdesc[UR14], tmem[UR8], tmem[UR22], idesc[UR23], UPT ;  /* 0x00ff160e0c0075ea */ /* 0x0003e2000b800008 */
[----:B------:R-:W-:Y:S01]  /*4060*/  R2UR.FILL UR76, R2 ;  /* 0x00000000024c72ca */ /* 0x000fe200004e0000 */
[----:B------:R-:W-:Y:S01]  /*4070*/  UTCHMMA gdesc[UR64], gdesc[UR66], tmem[UR8], tmem[UR22], idesc[UR23], UPT ;  /* 0x00ff1642400075ea */ /* 0x000fe2000b800008 */
[----:B------:R-:W-:Y:S01]  /*4080*/  UTCHMMA gdesc[UR60], gdesc[UR62], tmem[UR8], tmem[UR22], idesc[UR23], UPT ;  /* 0x00ff163e3c0075ea */ /* 0x000fe2000b800008 */
[----:B------:R-:W-:Y:S01]  /*4090*/  UMOV UR18, 0x0 ;  /* 0x0000000000127882 */ /* 0x000fe20000000000 */
[----:B------:R-:W-:Y:S01]  /*40a0*/  UMOV UR19, 0x4200910 ;  /* 0x0420091000137882 */ /* 0x000fe20000000000 */
[----:B------:R-:W-:Y:S01]  /*40b0*/  UMOV UR29, 0x40004040 ;  /* 0x40004040001d7882 */ /* 0x000fe20000000000 */
[----:B------:R-:W-:Y:S01]  /*40c0*/  UTCHMMA gdesc[UR56], gdesc[UR58], tmem[UR8], tmem[UR18], idesc[UR19], UPT ;  /* 0x00ff123a380075ea */ /* 0x000fe2000b800008 */
[----:B------:R-:W-:Y:S01]  /*40d0*/  UTCHMMA gdesc[UR52], gdesc[UR54], tmem[UR8], tmem[UR18], idesc[UR19], UPT ;  /* 0x00ff1236340075ea */ /* 0x000fe2000b800008 */
[----:B------:R-:W-:Y:S01]  /*40e0*/  UTCHMMA gdesc[UR48], gdesc[UR50], tmem[UR8], tmem[UR18], idesc[UR19], UPT ;  /* 0x00ff1232300075ea */ /* 0x000fe2000b800008 */
[----:B------:R-:W-:Y:S01]  /*40f0*/  UTCHMMA gdesc[UR44], gdesc[UR46], tmem[UR8], tmem[UR6], idesc[UR7], UPT ;  /* 0x00ff062e2c0075ea */ /* 0x000fe2000b800008 */
[----:B------:R-:W-:Y:S01]  /*4100*/  UMOV UR27, 0x40004040 ;  /* 0x40004040001b7882 */ /* 0x000fe20000000000 */
[----:B------:R-:W-:Y:S01]  /*4110*/  UMOV UR25, 0x40004040 ;  /* 0x4000404000197882 */ /* 0x000fe20000000000 */
[----:B------:R-:W-:Y:S01]  /*4120*/  UMOV UR21, 0x40004040 ;  /* 0x4000404000157882 */ /* 0x000fe20000000000 */
[----:B------:R-:W-:Y:S01]  /*4130*/  UMOV UR17, 0x40004040 ;  /* 0x4000404000117882 */ /* 0x000fe20000000000 */
[----:B------:R-:W-:Y:S01]  /*4140*/  UMOV UR11, 0x40004040 ;  /* 0x40004040000b7882 */ /* 0x000fe20000000000 */
[----:B-1----:R-:W-:Y:S01]  /*4150*/  UMOV UR12, 0x0 ;  /* 0x00000000000c7882 */ /* 0x002fe20000000000 */
[----:B------:R-:W-:Y:S01]  /*4160*/  UMOV UR13, 0x4200910 ;  /* 0x04200910000d7882 */ /* 0x000fe20000000000 */
[----:B------:R-:W-:Y:S01]  /*4170*/  UMOV UR14, 0x0 ;  /* 0x00000000000e7882 */ /* 0x000fe20000000000 */
[----:B------:R-:W-:Y:S01]  /*4180*/  UTCHMMA gdesc[UR40], gdesc[UR42], tmem[UR8], tmem[UR12], idesc[UR13], UPT ;  /* 0x00ff0c2a280075ea */ /* 0x000fe2000b800008 */
[----:B------:R-:W-:Y:S01]  /*4190*/  UTCHMMA gdesc[UR36], gdesc[UR38], tmem[UR8], tmem[UR6], idesc[UR7], UPT ;  /* 0x00ff0626240075ea */ /* 0x000fe2000b800008 */
[----:B------:R-:W-:Y:S01]  /*41a0*/  UMOV UR15, 0x4200910 ;  /* 0x04200910000f7882 */ /* 0x000fe20000000000 */
[----:B------:R-:W-:Y:S01]  /*41b0*/  UTCHMMA gdesc[UR32], gdesc[UR34], tmem[UR8], tmem[UR18], idesc[UR19], UPT ;  /* 0x00ff1222200075ea */ /* 0x000fe2000b800008 */
[----:B------:R-:W-:Y:S01]  /*41c0*/  UTCHMMA gdesc[UR28], gdesc[UR30], tmem[UR8], tmem[UR14], idesc[UR15], UPT ;  /* 0x00ff0e1e1c0075ea */ /* 0x000fe2000b800008 */
[----:B------:R-:W-:Y:S01]  /*41d0*/  UTCHMMA gdesc[UR24], gdesc[UR26], tmem[UR8], tmem[UR12], idesc[UR13], UPT ;  /* 0x00ff0c1a180075ea */ /* 0x000fe2000b800008 */
[----:B------:R1:W-:Y:S01]  /*41e0*/  UTCHMMA gdesc[UR16], gdesc[UR20], tmem[UR8], tmem[UR6], idesc[UR7], UPT ;  /* 0x00ff0614100075ea */ /* 0x0003e2000b800008 */
[----:B------:R2:W-:Y:S01]  /*41f0*/  UTCHMMA gdesc[UR4], gdesc[UR10], tmem[UR8], tmem[UR76], idesc[UR77], UPT ;  /* 0x00ff4c0a040075ea */ /* 0x0005e2000b800008 */
[----:B------:R2:W-:Y:S01]  /*4200*/  UTCBAR.MULTICAST [UR70], URZ, UR72 ;  /* 0x000000ff460073e9 */ /* 0x0005e20008000848 */
[----:B-1----:R-:W-:Y:S01]  /*4210*/  UMOV UR7, UR9 ;  /* 0x0000000900077c82 */ /* 0x002fe20008000000 */
[----:B---3--:R-:W-:Y:S05]  /*4220*/  BRA.U UP3, `(.L_x_67) ;  /* 0xfffffff903247547 */ /* 0x008fea000b83ffff */
.L_x_64:
[----:B--2---:R-:W-:Y:S02]  /*4230*/  R2UR UR4, R13 ;  /* 0x000000000d0472ca */ /* 0x004fe400000e0000 */
[----:B------:R-:W-:-:S04]  /*4240*/  ISETP.NE.AND P0, PT, R10, 0x2, PT ;  /* 0x000000020a00780c */ /* 0x000fc80003f05270 */
[----:B-1----:R-:W-:Y:S02]  /*4250*/  SEL R0, RZ, 0x1, P0 ;  /* 0x00000001ff007807 */ /* 0x002fe40000000000 */
[----:B------:R-:W-:Y:S02]  /*4260*/  SEL R10, R10, RZ, P0 ;  /* 0x000000ff0a0a7207 */ /* 0x000fe40000000000 */
[----:B------:R-:W-:-:S03]  /*4270*/  LOP3.LUT R9, R9, R0, RZ, 0x3c, !PT ;  /* 0x0000000009097212 */ /* 0x000fc600078e3cff */
[----:B------:R-:W-:Y:S02]  /*4280*/  UIADD3 UR5, UPT, UPT, UR4, 0x90, URZ ;  /* 0x0000009004057890 */ /* 0x000fe4000fffe0ff */
[----:B------:R-:W-:-:S04]  /*4290*/  UIADD3 UR4, UPT, UPT, UR75, 0x1, URZ ;  /* 0x000000014b047890 */ /* 0x000fc8000fffe0ff */
[----:B------:R-:W-:-:S03]  /*42a0*/  UISETP.NE.AND UP0, UPT, UR4, 0x4, UPT ;  /* 0x000000040400788c */ /* 0x000fc6000bf05270 */
[----:B------:R1:W-:Y:S01]  /*42b0*/  UTCBAR [UR5], URZ ;  /* 0x000000ff050073e9 */ /* 0x0003e200080000ff */
[----:B------:R-:W-:Y:S02]  /*42c0*/  USEL UR6, URZ, 0x1, UP0 ;  /* 0x00000001ff067887 */ /* 0x000fe40008000000 */
[----:B------:R-:W-:-:S04]  /*42d0*/  USEL UR75, UR4, URZ, UP0 ;  /* 0x000000ff044b7287 */ /* 0x000fc80008000000 */
[----:B------:R-:W-:Y:S01]  /*42e0*/  LOP3.LUT R11, R11, UR6, RZ, 0x3c, !PT ;  /* 0x000000060b0b7c12 */ /* 0x000fe2000f8e3cff */
[----:B------:R-:W-:Y:S07]  /*42f0*/  @P1 BRA `(.L_x_68) ;  /* 0xfffffff400501947 */ /* 0x000fee000383ffff */
[----:B------:R-:W2:Y:S01]  /*4300*/  S2UR UR8, SR_CgaCtaId ;  /* 0x00000000000879c3 */ /* 0x000ea20000008800 */
[----:B------:R-:W-:Y:S01]  /*4310*/  ELECT P0, URZ, PT ;  /* 0x0000000000ff782f */ /* 0x000fe20003800000 */
[----:B------:R-:W-:Y:S01]  /*4320*/  IMAD.MOV.U32 R0, RZ, RZ, 0x1 ;  /* 0x00000001ff007424 */ /* 0x000fe200078e00ff */
[----:B------:R-:W-:Y:S01]  /*4330*/  UIADD3 UR71, UPT, UPT, UR71, 0xb0, URZ ;  /* 0x000000b047477890 */ /* 0x000fe2000fffe0ff */
[----:B------:R-:W-:Y:S01]  /*4340*/  SHF.L.U32 R2, R11, 0x1f, RZ ;  /* 0x0000001f0b027819 */ /* 0x000fe200000006ff */
[----:B------:R-:W-:-:S03]  /*4350*/  UMOV UR4, 0x40 ;  /* 0x0000004000047882 */ /* 0x000fc60000000000 */
[----:B------:R-:W-:Y:S01]  /*4360*/  UVIRTCOUNT.DEALLOC.SMPOOL 0x80 ;  /* 0x000000800000784c */ /* 0x000fe20000000000 */
[----:B--2---:R-:W-:Y:S02]  /*4370*/  ULEA UR8, UR8, UR4, 0x18 ;  /* 0x0000000408087291 */ /* 0x004fe4000f8ec0ff */
[----:B------:R-:W-:-:S07]  /*4380*/  ULEA UR4, UR75, UR71, 0x3 ;  /* 0x000000474b047291 */ /* 0x000fce000f8e18ff */
[----:B------:R2:W-:Y:S02]  /*4390*/  @P0 STS.U8 [UR8+0x1c], R0 ;  /* 0x00001c00ff000988 */ /* 0x0005e40008000008 */
[----:B------:R-:W3:Y:S02]  /*43a0*/  SYNCS.PHASECHK.TRANS64.TRYWAIT P0, [UR4], R2 ;  /* 0x00000002ff0075a7 */ /* 0x000ee40008001104 */
[----:B--23--:R-:W-:Y:S05]  /*43b0*/  @!P0 BRA `(.L_x_69) ;  /* 0x0000005400088947 */ /* 0x00cfea0003800000 */
.L_x_156:
[----:B------:R-:W-:-:S04]  /*43c0*/  UIADD3 UR4, UPT, UPT, UR75, 0x1, URZ ;  /* 0x000000014b047890 */ /* 0x000fc8000fffe0ff */
[----:B------:R-:W-:-:S04]  /*43d0*/  UISETP.NE.AND UP0, UPT, UR4, 0x4, UPT ;  /* 0x000000040400788c */ /* 0x000fc8000bf05270 */
[----:B------:R-:W-:Y:S02]  /*43e0*/  USEL UR6, URZ, 0x1, UP0 ;  /* 0x00000001ff067887 */ /* 0x000fe40008000000 */
[----:B------:R-:W-:-:S04]  /*43f0*/  USEL UR4, UR4, URZ, UP0 ;  /* 0x000000ff04047287 */ /* 0x000fc80008000000 */
[----:B-1----:R-:W-:Y:S01]  /*4400*/  ULEA UR5, UR4, UR71, 0x3 ;  /* 0x0000004704057291 */ /* 0x002fe2000f8e18ff */
[----:B--2---:R-:W-:-:S04]  /*4410*/  LOP3.LUT R2, R11, UR6, RZ, 0x3c, !PT ;  /* 0x000000060b027c12 */ /* 0x004fc8000f8e3cff */
[----:B------:R-:W-:-:S04]  /*4420*/  SHF.L.U32 R3, R2, 0x1f, RZ ;  /* 0x0000001f02037819 */ /* 0x000fc800000006ff */
[----:B------:R-:W1:Y:S02]  /*4430*/  SYNCS.PHASECHK.TRANS64.TRYWAIT P0, [UR5], R3 ;  /* 0x00000003ff0075a7 */ /* 0x000e640008001105 */
[----:B-1----:R-:W-:Y:S05]  /*4440*/  @!P0 BRA `(.L_x_70) ;  /* 0x0000005000fc8947 */ /* 0x002fea0003800000 */
.L_x_158:
[----:B------:R-:W-:-:S04]  /*4450*/  UIADD3 UR4, UPT, UPT, UR4, 0x1, URZ ;  /* 0x0000000104047890 */ /* 0x000fc8000fffe0ff */
[----:B------:R-:W-:-:S04]  /*4460*/  UISETP.NE.AND UP0, UPT, UR4, 0x4, UPT ;  /* 0x000000040400788c */ /* 0x000fc8000bf05270 */
[----:B------:R-:W-:Y:S02]  /*4470*/  USEL UR6, URZ, 0x1, UP0 ;  /* 0x00000001ff067887 */ /* 0x000fe40008000000 */
[----:B------:R-:W-:-:S04]  /*4480*/  USEL UR4, UR4, URZ, UP0 ;  /* 0x000000ff04047287 */ /* 0x000fc80008000000 */
[----:B------:R-:W-:Y:S01]  /*4490*/  ULEA UR5, UR4, UR71, 0x3 ;  /* 0x0000004704057291 */ /* 0x000fe2000f8e18ff */
[----:B------:R-:W-:-:S04]  /*44a0*/  LOP3.LUT R2, R2, UR6, RZ, 0x3c, !PT ;  /* 0x0000000602027c12 */ /* 0x000fc8000f8e3cff */
[----:B-1----:R-:W-:-:S04]  /*44b0*/  SHF.L.U32 R3, R2, 0x1f, RZ ;  /* 0x0000001f02037819 */ /* 0x002fc800000006ff */
[----:B------:R-:W1:Y:S02]  /*44c0*/  SYNCS.PHASECHK.TRANS64.TRYWAIT P0, [UR5], R3 ;  /* 0x00000003ff0075a7 */ /* 0x000e640008001105 */
[----:B-1----:R-:W-:Y:S05]  /*44d0*/  @!P0 BRA `(.L_x_71) ;  /* 0x0000005000f08947 */ /* 0x002fea0003800000 */
.L_x_160:
[----:B------:R-:W-:-:S04]  /*44e0*/  UIADD3 UR4, UPT, UPT, UR4, 0x1, URZ ;  /* 0x0000000104047890 */ /* 0x000fc8000fffe0ff */
[----:B------:R-:W-:-:S04]  /*44f0*/  UISETP.NE.AND UP0, UPT, UR4, 0x4, UPT ;  /* 0x000000040400788c */ /* 0x000fc8000bf05270 */
[----:B------:R-:W-:Y:S02]  /*4500*/  USEL UR5, URZ, 0x1, UP0 ;  /* 0x00000001ff057887 */ /* 0x000fe40008000000 */
[----:B------:R-:W-:-:S04]  /*4510*/  USEL UR4, UR4, URZ, UP0 ;  /* 0x000000ff04047287 */ /* 0x000fc80008000000 */
[----:B------:R-:W-:Y:S01]  /*4520*/  ULEA UR4, UR4, UR71, 0x3 ;  /* 0x0000004704047291 */ /* 0x000fe2000f8e18ff */
[----:B------:R-:W-:-:S04]  /*4530*/  LOP3.LUT R2, R2, UR5, RZ, 0x3c, !PT ;  /* 0x0000000502027c12 */ /* 0x000fc8000f8e3cff */
[----:B------:R-:W-:-:S04]  /*4540*/  SHF.L.U32 R2, R2, 0x1f, RZ ;  /* 0x0000001f02027819 */ /* 0x000fc800000006ff */
[----:B------:R-:W2:Y:S02]  /*4550*/  SYNCS.PHASECHK.TRANS64.TRYWAIT P0, [UR4], R2 ;  /* 0x00000002ff0075a7 */ /* 0x000ea40008001104 */
[----:B--2---:R-:W-:Y:S05]  /*4560*/  @!P0 BRA `(.L_x_72) ;  /* 0x0000005000e48947 */ /* 0x004fea0003800000 */
.L_x_162:
[----:B------:R-:W-:Y:S01]  /*4570*/  NOP ;  /* 0x0000000000007918 */ /* 0x000fe20000000000 */
[----:B-1----:R-:W1:Y:S01]  /*4580*/  LDS R0, [UR8+0x14] ;  /* 0x00001408ff007984 */ /* 0x002e620008000800 */
[----:B------:R-:W-:Y:S01]  /*4590*/  R2UR UR4, R15 ;  /* 0x000000000f0472ca */ /* 0x000fe200000e0000 */
[----:B------:R-:W-:Y:S01]  /*45a0*/  UMOV UR5, 0xffff ;  /* 0x0000ffff00057882 */ /* 0x000fe20000000000 */
[----:B------:R-:W-:-:S11]  /*45b0*/  UMOV UR6, 0x1 ;  /* 0x0000000100067882 */ /* 0x000fd60000000000 */
[----:B------:R-:W-:-:S04]  /*45c0*/  ULOP3.LUT UR4, UR4, 0xffff, URZ, 0xc0, !UPT ;  /* 0x0000ffff04047892 */ /* 0x000fc8000f8ec0ff */
[----:B------:R-:W-:-:S04]  /*45d0*/  USHF.R.U32.HI UR4, URZ, 0x5, UR4 ;  /* 0x00000005ff047899 */ /* 0x000fc80008011604 */
[----:B------:R-:W-:Y:S02]  /*45e0*/  USHF.L.U32 UR5, UR5, UR4, URZ ;  /* 0x0000000405057299 */ /* 0x000fe400080006ff */
[----:B------:R-:W-:-:S04]  /*45f0*/  USHF.L.U32 UR4, UR6, UR4, URZ ;  /* 0x0000000406047299 */ /* 0x000fc800080006ff */
[----:B-1----:R-:W-:-:S04]  /*4600*/  LOP3.LUT R0, R0, UR5, RZ, 0xc0, !PT ;  /* 0x0000000500007c12 */ /* 0x002fc8000f8ec0ff */
[----:B------:R-:W-:-:S13]  /*4610*/  ISETP.NE.AND P0, PT, R0, UR5, PT ;  /* 0x0000000500007c0c */ /* 0x000fda000bf05270 */
[----:B------:R-:W-:Y:S05]  /*4620*/  @P0 BRA `(.L_x_73) ;  /* 0x0000000000580947 */ /* 0x000fea0003800000 */
[----:B------:R-:W1:Y:S02]  /*4630*/  LDS R0, [UR8+0x18] ;  /* 0x00001808ff007984 */ /* 0x000e640008000800 */
[----:B-1----:R-:W-:-:S04]  /*4640*/  LOP3.LUT R0, R0, UR4, RZ, 0xc0, !PT ;  /* 0x0000000400007c12 */ /* 0x002fc8000f8ec0ff */
[----:B------:R-:W-:-:S13]  /*4650*/  ISETP.NE.AND P0, PT, R0, UR4, PT ;  /* 0x0000000400007c0c */ /* 0x000fda000bf05270 */
[----:B------:R-:W-:Y:S05]  /*4660*/  @P0 BRA `(.L_x_74) ;  /* 0x00000000003c0947 */ /* 0x000fea0003800000 */
[----:B------:R-:W1:Y:S01]  /*4670*/  S2R R2, SR_LANEID ;  /* 0x0000000000027919 */ /* 0x000e620000000000 */
[----:B------:R-:W-:-:S06]  /*4680*/  ULOP3.LUT UR5, URZ, UR5, URZ, 0x33, !UPT ;  /* 0x00000005ff057292 */ /* 0x000fcc000f8e33ff */
[----:B------:R-:W-:-:S04]  /*4690*/  IMAD.U32 R0, RZ, RZ, UR5 ;  /* 0x00000005ff007e24 */ /* 0x000fc8000f8e00ff */
[----:B------:R2:W3:Y:S02]  /*46a0*/  REDUX UR7, R0 ;  /* 0x00000000000773c4 */ /* 0x0004e40000000000 */
[----:B------:R4:W-:Y:S01]  /*46b0*/  UTCATOMSWS.AND URZ, UR5 ;  /* 0x0000000500ff79e3 */ /* 0x0009e20008000000 */
[----:B--2---:R-:W-:Y:S01]  /*46c0*/  LOP3.LUT R0, RZ, UR4, RZ, 0x33, !PT ;  /* 0x00000004ff007c12 */ /* 0x004fe2000f8e33ff */
[----:B------:R-:W-:Y:S02]  /*46d0*/  VOTEU.ANY UR4, UPT, PT ;  /* 0x0000000000047886 */ /* 0x000fe400038e0100 */
[----:B------:R-:W-:Y:S02]  /*46e0*/  UFLO.U32 UR4, UR4 ;  /* 0x00000004000472bd */ /* 0x000fe400080e0000 */
[----:B------:R-:W2:Y:S04]  /*46f0*/  REDUX UR6, R0 ;  /* 0x00000000000673c4 */ /* 0x000ea80000000000 */
[----:B-1----:R-:W-:-:S02]  /*4700*/  ISETP.EQ.U32.AND P0, PT, R2, UR4, PT ;  /* 0x0000000402007c0c */ /* 0x002fc4000bf02070 */
[----:B---3--:R-:W-:-:S11]  /*4710*/  MOV R2, UR7 ;  /* 0x0000000700027c02 */ /* 0x008fd60008000f00 */
[----:B------:R4:W-:Y:S01]  /*4720*/  @P0 ATOMS.AND RZ, [UR8+0x14], R2 ;  /* 0x00001402ffff098c */ /* 0x0009e2000a800008 */
[----:B--2---:R-:W-:-:S05]  /*4730*/  IMAD.U32 R0, RZ, RZ, UR6 ;  /* 0x00000006ff007e24 */ /* 0x004fca000f8e00ff */
[----:B------:R4:W-:Y:S01]  /*4740*/  @P0 ATOMS.AND RZ, [UR8+0x18], R0 ;  /* 0x00001800ffff098c */ /* 0x0009e2000a800008 */
[----:B------:R-:W-:Y:S05]  /*4750*/  BRA `(.L_x_75) ;  /* 0x0000000000147947 */ /* 0x000fea0003800000 */
.L_x_74:
[----:B------:R-:W-:Y:S02]  /*4760*/  MOV R2, 0x4780 ;  /* 0x0000478000027802 */ /* 0x000fe40000000f00 */
[----:B-----5:R-:W-:Y:S05]  /*4770*/  CALL.REL.NOINC `($__internal_0_$__cuda_sm10x_tcgen05_guardrail_trap_col_being_dealloced_not_returned_by_alloc) ;  /* 0x0000005400c87944 */ /* 0x020fea0003c00000 */
[----:B------:R-:W-:Y:S05]  /*4780*/  BRA `(.L_x_75) ;  /* 0x0000000000087947 */ /* 0x000fea0003800000 */
.L_x_73:
[----:B------:R-:W-:Y:S02]  /*4790*/  MOV R2, 0x47b0 ;  /* 0x000047b000027802 */ /* 0x000fe40000000f00 */
[----:B-----5:R-:W-:Y:S05]  /*47a0*/  CALL.REL.NOINC `($__internal_2_$__cuda_sm10x_tcgen05_guardrail_trap_unallocated_columns_being_dealloced) ;  /* 0x0000005400d47944 */ /* 0x020fea0003c00000 */
.L_x_75:
[----:B------:R-:W-:Y:S01]  /*47b0*/  NOP ;  /* 0x0000000000007918 */ /* 0x000fe20000000000 */
[----:B----4-:R-:W-:Y:S05]  /*47c0*/  EXIT ;  /* 0x000000000000794d */ /* 0x010fea0003800000 */
.L_x_57:
[----:B------:R-:W-:-:S09]  /*47d0*/  UISETP.NE.OR UP0, UPT, UR17, 0x3, !UP3 ;  /* 0x000000031100788c */ /* 0x000fd2000df05670 */
[----:B------:R-:W-:Y:S05]  /*47e0*/  BRA.U UP0, `(.L_x_76) ;  /* 0x00000011005c7547 */ /* 0x000fea000b800000 */
[----:B------:R-:W2:Y:S01]  /*47f0*/  LDCU UR31, c[0x0][0x370] ;  /* 0x00006e00ff1f77ac */ /* 0x000ea20008000800 */
[----:B------:R-:W3:Y:S01]  /*4800*/  LDC.64 R16, c[0x0][0x348] ;  /* 0x0000d200ff107b82 */ /* 0x000ee20000000a00 */
[----:B------:R-:W-:Y:S02]  /*4810*/  HFMA2 R13, -RZ, RZ, 0, 0 ;  /* 0x00000000ff0d7431 */ /* 0x000fe400000001ff */
[----:B------:R-:W-:Y:S01]  /*4820*/  IMAD.MOV.U32 R15, RZ, RZ, 0x1 ;  /* 0x00000001ff0f7424 */ /* 0x000fe200078e00ff */
[----:B------:R-:W2:Y:S01]  /*4830*/  LDCU.128 UR40, c[0x0][0xb10] ;  /* 0x00016200ff2877ac */ /* 0x000ea20008000c00 */
[----:B------:R-:W-:Y:S01]  /*4840*/  IMAD.MOV.U32 R14, RZ, RZ, RZ ;  /* 0x000000ffff0e7224 */ /* 0x000fe200078e00ff */
[----:B------:R-:W-:Y:S01]  /*4850*/  MOV R7, 0x2000 ;  /* 0x0000200000077802 */ /* 0x000fe20000000f00 */
[----:B------:R-:W4:Y:S01]  /*4860*/  LDCU UR30, c[0x0][0x374] ;  /* 0x00006e80ff1e77ac */ /* 0x000f220008000800 */
[----:B------:R-:W1:Y:S01]  /*4870*/  LDC.64 R2, c[0x0][0x888] ;  /* 0x00022200ff027b82 */ /* 0x000e620000000a00 */
[----:B------:R-:W4:Y:S01]  /*4880*/  LDCU UR15, c[0x0][0xb0c] ;  /* 0x00016180ff0f77ac */ /* 0x000f220008000800 */
[----:B------:R-:W3:Y:S06]  /*4890*/  LDCU UR45, c[0x0][0xb20] ;  /* 0x00016400ff2d77ac */ /* 0x000eec0008000800 */
[----:B------:R-:W1:Y:S01]  /*48a0*/  LDC.64 R4, c[0x0][0x890] ;  /* 0x00022400ff047b82 */ /* 0x000e620000000a00 */
[----:B------:R-:W3:Y:S01]  /*48b0*/  LDCU UR4, c[0x0][0xb30] ;  /* 0x00016600ff0477ac */ /* 0x000ee20008000800 */
[----:B------:R-:W-:Y:S01]  /*48c0*/  UMOV UR21, 0x400 ;  /* 0x0000040000157882 */ /* 0x000fe20000000000 */
[----:B--2---:R-:W-:-:S02]  /*48d0*/  UIMAD.WIDE.U32 UR6, UR31, UR40, URZ ;  /* 0x000000281f0672a5 */ /* 0x004fc4000f8e00ff */
[----:B----4-:R-:W-:Y:S02]  /*48e0*/  UIMAD.WIDE.U32 UR8, UR30, UR43, URZ ;  /* 0x0000002b1e0872a5 */ /* 0x010fe4000f8e00ff */
[----:B------:R-:W-:Y:S02]  /*48f0*/  ULEA UR21, UR63, UR21, 0x18 ;  /* 0x000000153f157291 */ /* 0x000fe4000f8ec0ff */
[----:B------:R-:W-:Y:S02]  /*4900*/  UPLOP3.LUT UP3, UPT, UPT, UPT, UPT, 0x40, 0x4 ;  /* 0x000000000004789c */ /* 0x000fe40003f6e870 */
[----:B------:R-:W-:Y:S01]  /*4910*/  UIADD3 UR37, UPT, UPT, UR21, 0x38, URZ ;  /* 0x0000003815257890 */ /* 0x000fe2000fffe0ff */
[----:B------:R-:W-:Y:S01]  /*4920*/  UMOV UR6, UR7 ;  /* 0x0000000700067c82 */ /* 0x000fe20008000000 */
[----:B------:R-:W-:Y:S01]  /*4930*/  UMOV UR38, UR9 ;  /* 0x0000000900267c82 */ /* 0x000fe20008000000 */
[----:B------:R-:W-:Y:S02]  /*4940*/  UISETP.GE.AND UP0, UPT, UR39, 0x1, UPT ;  /* 0x000000012700788c */ /* 0x000fe4000bf06270 */
[----:B------:R-:W-:Y:S01]  /*4950*/  UISETP.NE.AND UP4, UPT, UR39, 0x1, UPT ;  /* 0x000000012700788c */ /* 0x000fe2000bf85270 */
[----:B------:R-:W2:Y:S01]  /*4960*/  LDCU.64 UR22, c[0x0][0xb28] ;  /* 0x00016500ff1677ac */ /* 0x000ea20008000a00 */
[----:B------:R-:W-:-:S02]  /*4970*/  UISETP.NE.AND UP6, UPT, UR15, 0x1, UPT ;  /* 0x000000010f00788c */ /* 0x000fc4000bfc5270 */
[----:B------:R-:W-:Y:S02]  /*4980*/  UISETP.NE.AND UP5, UPT, UR42, 0x1, UPT ;  /* 0x000000012a00788c */ /* 0x000fe4000bfa5270 */
[----:B------:R-:W-:Y:S02]  /*4990*/  UIADD3 UR33, UPT, UPT, UR21, 0x20, URZ ;  /* 0x0000002015217890 */ /* 0x000fe4000fffe0ff */
[----:B------:R-:W-:Y:S02]  /*49a0*/  UIADD3 UR25, UPT, UPT, UR21, 0x28, URZ ;  /* 0x0000002815197890 */ /* 0x000fe4000fffe0ff */
[----:B------:R-:W-:Y:S02]  /*49b0*/  UIADD3 UR17, UPT, UPT, UR21, 0x30, URZ ;  /* 0x0000003015117890 */ /* 0x000fe4000fffe0ff */
[----:B------:R-:W-:Y:S02]  /*49c0*/  UPRMT UR37, UR63, 0x654, UR37 ;  /* 0x000006543f257896 */ /* 0x000fe40008000025 */
[----:B------:R-:W-:-:S02]  /*49d0*/  USHF.R.U32.HI UR44, URZ, UR41, UR6 ;  /* 0x00000029ff2c7299 */ /* 0x000fc40008011606 */
[----:B---3--:R-:W-:Y:S02]  /*49e0*/  USHF.R.U32.HI UR38, URZ, UR45, UR38 ;  /* 0x0000002dff267299 */ /* 0x008fe40008011626 */
[----:B------:R-:W-:-:S11]  /*49f0*/  UISETP.NE.AND UP2, UPT, UR4, 0x1, UPT ;  /* 0x000000010400788c */ /* 0x000fd6000bf45270 */
.L_x_87:
[C---:B------:R-:W-:Y:S02]  /*4a00*/  LEA R12, R14.reuse, UR21, 0x3 ;  /* 0x000000150e0c7c11 */ /* 0x040fe4000f8e18ff */
[----:B------:R-:W-:Y:S02]  /*4a10*/  SHF.L.U32 R0, R13, 0x1f, RZ ;  /* 0x0000001f0d007819 */ /* 0x000fe400000006ff */
[----:B------:R-:W-:Y:S02]  /*4a20*/  LEA R8, R14, UR21, 0x4 ;  /* 0x000000150e087c11 */ /* 0x000fe4000f8e20ff */
[----:B---3--:R-:W3:Y:S02]  /*4a30*/  SYNCS.PHASECHK.TRANS64.TRYWAIT P0, [R12+URZ+0x70], R0 ;  /* 0x000070000c0075a7 */ /* 0x008ee400080011ff */
[----:B---3--:R-:W-:Y:S05]  /*4a40*/  @!P0 BRA `(.L_x_77) ;  /* 0x0000004c00c48947 */ /* 0x008fea0003800000 */
.L_x_163:
        /* <DEDUP_REMOVED lines=8> */
[----:B----4-:R-:W-:Y:S11]  /*4ad0*/  LOP3.LUT P0, RZ, R10, 0x1, RZ, 0xc0, !PT ;  /* 0x000000010aff7812 */ /* 0x010ff6000780c0ff */
[----:B------:R-:W-:Y:S02]  /*4ae0*/  @!UPT UIADD3 URZ, UPT, UPT, URZ, URZ, URZ ;  /* 0x000000fffffff290 */ /* 0x000fe4000fffe0ff */
[----:B-1----:R-:W-:Y:S01]  /*4af0*/  VOTEU.ANY UP1, P0 ;  /* 0x0000000000ff7886 */ /* 0x002fe20000020100 */
[----:B------:R-:W-:Y:S11]  /*4b00*/  PLOP3.LUT P0, PT, PT, PT, UP1, 0x80, 0x8 ;  /* 0x000000000008781c */ /* 0x000ff60003f0f018 */
[----:B------:R-:W-:Y:S02]  /*4b10*/  @!UPT UIADD3 URZ, UPT, UPT, URZ, URZ, URZ ;  /* 0x000000fffffff290 */ /* 0x000fe4000fffe0ff */
[----:B---3--:R-:W-:Y:S02]  /*4b20*/  @P0 SHF.R.U32.HI R0, RZ, 0x10, R9 ;  /* 0x00000010ff000819 */ /* 0x008fe40000011609 */
[----:B------:R-:W-:Y:S02]  /*4b30*/  @P0 MOV R6, R8 ;  /* 0x0000000800060202 */ /* 0x000fe40000000f00 */
[----:B------:R-:W-:Y:S01]  /*4b40*/  @P0 R2UR UR4, R0 ;  /* 0x00000000000402ca */ /* 0x000fe200000e0000 */
[----:B------:R-:W-:Y:S01]  /*4b50*/  VIADD R0, R12, 0x80 ;  /* 0x000000800c007836 */ /* 0x000fe20000000000 */
[----:B------:R-:W-:Y:S02]  /*4b60*/  @P0 LOP3.LUT R8, R9, 0xffff, RZ, 0xc0, !PT ;  /* 0x0000ffff09080812 */ /* 0x000fe400078ec0ff */
[----:B------:R-:W-:Y:S02]  /*4b70*/  @P0 R2UR UR6, R6 ;  /* 0x00000000060602ca */ /* 0x000fe400000e0000 */
[----:B------:R-:W-:Y:S02]  /*4b80*/  PRMT R0, RZ, 0x654, R0 ;  /* 0x00000654ff007816 */ /* 0x000fe40000000000 */
[----:B------:R-:W-:Y:S02]  /*4b90*/  @P0 R2UR UR5, R8 ;  /* 0x00000000080502ca */ /* 0x000fe400000e0000 */
[----:B------:R1:W-:Y:S03]  /*4ba0*/  SYNCS.ARRIVE.TRANS64.RED.A1T0 RZ, [R0+URZ], RZ ;  /* 0x000000ff00ff79a7 */ /* 0x0003e600081004ff */
[----:B------:R-:W-:Y:S04]  /*4bb0*/  @UP1 UMOV UR29, UR4 ;  /* 0x00000004001d1c82 */ /* 0x000fe80008000000 */
[----:B------:R-:W-:Y:S04]  /*4bc0*/  @UP1 UMOV UR14, UR6 ;  /* 0x00000006000e1c82 */ /* 0x000fe80008000000 */
[----:B------:R-:W-:Y:S01]  /*4bd0*/  @UP1 UMOV UR13, UR5 ;  /* 0x00000005000d1c82 */ /* 0x000fe20008000000 */
[----:B------:R-:W-:Y:S05]  /*4be0*/  BRA.U !UP0, `(.L_x_78) ;  /* 0x0000000108a47547 */ /* 0x000fea000b800000 */
[----:B------:R-:W-:Y:S02]  /*4bf0*/  UIMAD.WIDE.U32 UR18, UR13, UR43, URZ ;  /* 0x0000002b0d1272a5 */ /* 0x000fe4000f8e00ff */
[----:B------:R-:W-:Y:S02]  /*4c00*/  UIMAD.WIDE.U32 UR26, UR14, UR40, URZ ;  /* 0x000000280e1a72a5 */ /* 0x000fe4000f8e00ff */
[----:B------:R-:W-:Y:S02]  /*4c10*/  USEL UR4, UR30, UR38, !UP5 ;  /* 0x000000261e047287 */ /* 0x000fe4000e800000 */
[----:B------:R-:W-:Y:S02]  /*4c20*/  USEL UR7, UR31, UR44, !UP6 ;  /* 0x0000002c1f077287 */ /* 0x000fe4000f000000 */
[----:B--2---:R-:W-:Y:S02]  /*4c30*/  UIMAD.WIDE.U32 UR8, UR4, UR22, URZ ;  /* 0x00000016040872a5 */ /* 0x004fe4000f8e00ff */
[----:B------:R-:W-:Y:S01]  /*4c40*/  UIMAD.WIDE.U32 UR10, UR7, UR22, URZ ;  /* 0x00000016070a72a5 */ /* 0x000fe2000f8e00ff */
[----:B------:R-:W-:Y:S02]  /*4c50*/  UMOV UR5, UR19 ;  /* 0x0000001300057c82 */ /* 0x000fe40008000000 */
[----:B------:R-:W-:Y:S03]  /*4c60*/  USHF.R.U32.HI UR6, URZ, UR45, UR5 ;  /* 0x0000002dff067299 */ /* 0x000fe60008011605 */
[----:B------:R-:W-:Y:S01]  /*4c70*/  UMOV UR5, UR27 ;  /* 0x0000001b00057c82 */ /* 0x000fe20008000000 */
[----:B------:R-:W-:Y:S02]  /*4c80*/  USEL UR6, UR13, UR6, !UP5 ;  /* 0x000000060d067287 */ /* 0x000fe4000e800000 */
[----:B------:R-:W-:Y:S03]  /*4c90*/  USHF.R.U32.HI UR12, URZ, UR41, UR5 ;  /* 0x00000029ff0c7299 */ /* 0x000fe60008011605 */
[----:B------:R-:W-:Y:S02]  /*4ca0*/  UMOV UR5, UR9 ;  /* 0x0000000900057c82 */ /* 0x000fe40008000000 */
[----:B------:R-:W-:Y:S03]  /*4cb0*/  @UP4 USHF.R.U32.HI UR4, URZ, UR23, UR5 ;  /* 0x00000017ff044299 */ /* 0x000fe60008011605 */
[----:B------:R-:W-:Y:S01]  /*4cc0*/  UMOV UR5, UR11 ;  /* 0x0000000b00057c82 */ /* 0x000fe20008000000 */
[----:B------:R-:W-:Y:S02]  /*4cd0*/  UIMAD UR4, UR39, UR4, URZ ;  /* 0x00000004270472a4 */ /* 0x000fe4000f8e02ff */
[----:B------:R-:W-:Y:S02]  /*4ce0*/  @UP4 USHF.R.U32.HI UR7, URZ, UR23, UR5 ;  /* 0x00000017ff074299 */ /* 0x000fe40008011605 */
[----:B------:R-:W-:Y:S02]  /*4cf0*/  UIMAD.WIDE.U32 UR10, UR6, UR22, URZ ;  /* 0x00000016060a72a5 */ /* 0x000fe4000f8e00ff */
[----:B------:R-:W-:Y:S02]  /*4d00*/  USEL UR5, UR14, UR12, !UP6 ;  /* 0x0000000c0e057287 */ /* 0x000fe4000f000000 */
[----:B------:R-:W-:Y:S02]  /*4d10*/  UIMAD UR8, UR39, UR7, URZ ;  /* 0x00000007270872a4 */ /* 0x000fe4000f8e02ff */
[----:B------:R-:W-:Y:S03]  /*4d20*/  UISETP.GE.AND UP0, UPT, UR6, UR4, UPT ;  /* 0x000000040600728c */ /* 0x000fe6000bf06270 */
[----:B------:R-:W-:Y:S01]  /*4d30*/  UMOV UR4, UR11 ;  /* 0x0000000b00047c82 */ /* 0x000fe20008000000 */
[----:B------:R-:W-:Y:S02]  /*4d40*/  UISETP.GE.OR UP0, UPT, UR5, UR8, UP0 ;  /* 0x000000080500728c */ /* 0x000fe40008706670 */
[----:B------:R-:W-:Y:S02]  /*4d50*/  USHF.R.U32.HI UR4, URZ, UR23, UR4 ;  /* 0x00000017ff047299 */ /* 0x000fe40008011604 */
[----:B------:R-:W-:Y:S02]  /*4d60*/  UIMAD.WIDE.U32 UR8, UR5, UR22, URZ ;  /* 0x00000016050872a5 */ /* 0x000fe4000f8e00ff */
[----:B------:R-:W-:Y:S04]  /*4d70*/  USEL UR10, UR6, UR4, !UP4 ;  /* 0x00000004060a7287 */ /* 0x000fe8000e000000 */
[----:B------:R-:W-:Y:S01]  /*4d80*/  UIADD3 UR11, UPT, UPT, -UR10, URZ, URZ ;  /* 0x000000ff0a0b7290 */ /* 0x000fe2000fffe1ff */
[----:B------:R-:W-:Y:S02]  /*4d90*/  @!UP0 UMOV UR4, UR9 ;  /* 0x0000000900048c82 */ /* 0x000fe40008000000 */
[----:B------:R-:W-:Y:S02]  /*4da0*/  @!UP0 USHF.R.U32.HI UR4, URZ, UR23, UR4 ;  /* 0x00000017ff048299 */ /* 0x000fe40008011604 */
[----:B------:R-:W-:Y:S02]  /*4db0*/  UIMAD UR8, UR39, UR11, UR6 ;  /* 0x0000000b270872a4 */ /* 0x000fe4000f8e0206 */
[----:B------:R-:W-:Y:S04]  /*4dc0*/  @!UP0 USEL UR4, UR5, UR4, !UP4 ;  /* 0x0000000405048287 */ /* 0x000fe8000e000000 */
[----:B------:R-:W-:Y:S02]  /*4dd0*/  @!UP0 UIMAD UR8, UR7, UR8, UR4 ;  /* 0x00000008070882a4 */ /* 0x000fe4000f8e0204 */
[----:B------:R-:W-:Y:S02]  /*4de0*/  @!UP0 UIADD3 UR9, UPT, UPT, UR10, -UR4, URZ ;  /* 0x800000040a098290 */ /* 0x000fe4000fffe0ff */
[----:B------:R-:W-:Y:S02]  /*4df0*/  UIADD3 UR4, UPT, UPT, -UR5, URZ, URZ ;  /* 0x000000ff05047290 */ /* 0x000fe4000fffe1ff */
[----:B------:R-:W-:Y:S02]  /*4e00*/  UIADD3 UR7, UPT, UPT, -UR6, URZ, URZ ;  /* 0x000000ff06077290 */ /* 0x000fe4000fffe1ff */
[----:B------:R-:W-:Y:S02]  /*4e10*/  @!UP0 UIMAD UR6, UR9, UR39, UR5 ;  /* 0x00000027090682a4 */ /* 0x000fe4000f8e0205 */
[----:B------:R-:W-:Y:S02]  /*4e20*/  UIMAD UR14, UR15, UR4, UR14 ;  /* 0x000000040f0e72a4 */ /* 0x000fe4000f8e020e */
[----:B------:R-:W-:Y:S01]  /*4e30*/  UIMAD UR13, UR42, UR7, UR13 ;  /* 0x000000072a0d72a4 */ /* 0x000fe2000f8e020d */
[----:B------:R-:W-:Y:S02]  /*4e40*/  @!UP0 UMOV UR5, UR8 ;  /* 0x0000000800058c82 */ /* 0x000fe40008000000 */
[----:B------:R-:W-:Y:S02]  /*4e50*/  UIMAD UR14, UR5, UR15, UR14 ;  /* 0x0000000f050e72a4 */ /* 0x000fe4000f8e020e */
[----:B------:R-:W-:Y:S11]  /*4e60*/  UIMAD UR13, UR6, UR42, UR13 ;  /* 0x0000002a060d72a4 */ /* 0x000ff6000f8e020d */
[----:B------:R-:W-:Y:S01]  /*4e70*/  @!UPT UIADD3 URZ, UPT, UPT, URZ, URZ, URZ ;  /* 0x000000fffffff290 */ /* 0x000fe2000fffe0ff */
.L_x_78:
[----:B------:R-:W3:Y:S01]  /*4e80*/  @!UP2 LDCU.128 UR8, c[0x0][0xb10] ;  /* 0x00016200ff08a7ac */ /* 0x000ee20008000c00 */
[C---:B------:R-:W-:Y:S02]  /*4e90*/  ISETP.NE.U32.AND P1, PT, R4.reuse, RZ, PT ;  /* 0x000000ff0400720c */ /* 0x040fe40003f25070 */
[----:B------:R-:W-:Y:S02]  /*4ea0*/  ISETP.NE.U32.AND P0, PT, R4, RZ, PT ;  /* 0x000000ff0400720c */ /* 0x000fe40003f05070 */
[C---:B------:R-:W-:Y:S02]  /*4eb0*/  ISETP.NE.AND.EX P1, PT, R5.reuse, RZ, PT, P1 ;  /* 0x000000ff0500720c */ /* 0x040fe40003f25310 */
[----:B------:R-:W-:Y:S01]  /*4ec0*/  ISETP.NE.AND.EX P0, PT, R5, RZ, PT, P0 ;  /* 0x000000ff0500720c */ /* 0x000fe20003f05300 */
[----:B------:R-:W4:Y:S01]  /*4ed0*/  @!UP2 LDCU UR5, c[0x0][0xb0c] ;  /* 0x00016180ff05a7ac */ /* 0x000f220008000800 */
[----:B------:R-:W-:Y:S01]  /*4ee0*/  SHF.L.U32 R9, R15, 0x1f, RZ ;  /* 0x0000001f0f097819 */ /* 0x000fe200000006ff */
[----:B------:R-:W-:Y:S02]  /*4ef0*/  USHF.L.U32 UR35, UR16, 0x6, URZ ;  /* 0x0000000610237899 */ /* 0x000fe400080006ff */
[----:B------:R-:W-:Y:S02]  /*4f00*/  USHF.L.U32 UR34, UR20, 0x7, URZ ;  /* 0x0000000714227899 */ /* 0x000fe400080006ff */
[----:B---3--:R-:W-:Y:S07]  /*4f10*/  UIMAD.WIDE.U32 UR6, UR14, UR8, URZ ;  /* 0x000000080e0672a5 */ /* 0x008fee000f8e00ff */
[----:B------:R-:W-:Y:S01]  /*4f20*/  @!UP2 UMOV UR4, UR7 ;  /* 0x000000070004ac82 */ /* 0x000fe20008000000 */
[----:B----4-:R-:W-:Y:S02]  /*4f30*/  @!UP2 UISETP.NE.AND UP0, UPT, UR5, 0x1, UPT ;  /* 0x000000010500a88c */ /* 0x010fe4000bf05270 */
[----:B------:R-:W-:Y:S02]  /*4f40*/  @!UP2 USHF.R.U32.HI UR4, URZ, UR9, UR4 ;  /* 0x00000009ff04a299 */ /* 0x000fe40008011604 */
[----:B------:R-:W-:Y:S02]  /*4f50*/  UIMAD.WIDE.U32 UR6, UR13, UR11, URZ ;  /* 0x0000000b0d0672a5 */ /* 0x000fe4000f8e00ff */
[----:B------:R-:W-:Y:S02]  /*4f60*/  @!UP2 USEL UR8, UR14, UR4, !UP0 ;  /* 0x000000040e08a287 */ /* 0x000fe4000c000000 */
[----:B------:R-:W-:Y:S03]  /*4f70*/  @!UP2 UISETP.NE.AND UP0, UPT, UR10, 0x1, UPT ;  /* 0x000000010a00a88c */ /* 0x000fe6000bf05270 */
[----:B------:R-:W-:Y:S02]  /*4f80*/  @!UP2 UMOV UR6, UR7 ;  /* 0x000000070006ac82 */ /* 0x000fe40008000000 */
[----:B------:R-:W3:Y:S02]  /*4f90*/  @!UP2 LDCU UR4, c[0x0][0xb20] ;  /* 0x00016400ff04a7ac */ /* 0x000ee40008000800 */
[----:B---3--:R-:W-:Y:S04]  /*4fa0*/  @!UP2 USHF.R.U32.HI UR6, URZ, UR4, UR6 ;  /* 0x00000004ff06a299 */ /* 0x008fe80008011606 */
[----:B------:R-:W-:Y:S04]  /*4fb0*/  @!UP2 USEL UR6, UR13, UR6, !UP0 ;  /* 0x000000060d06a287 */ /* 0x000fe8000c000000 */
[----:B------:R-:W-:Y:S02]  /*4fc0*/  @!UP2 UIADD3 UR4, UPT, UPT, -UR8, UR6, URZ ;  /* 0x000000060804a290 */ /* 0x000fe4000fffe1ff */
[----:B------:R-:W-:Y:S02]  /*4fd0*/  @!UP2 UIADD3 UR6, UPT, UPT, UR8, -UR6, URZ ;  /* 0x800000060806a290 */ /* 0x000fe4000fffe0ff */
[----:B------:R-:W-:Y:S02]  /*4fe0*/  @!UP2 UIMAD UR14, UR4, UR5, UR14 ;  /* 0x00000005040ea2a4 */ /* 0x000fe4000f8e020e */
[----:B------:R-:W-:Y:S01]  /*4ff0*/  @!UP2 UIMAD UR13, UR6, UR10, UR13 ;  /* 0x0000000a060da2a4 */ /* 0x000fe2000f8e020d */
[----:B------:R-:W-:Y:S11]  /*5000*/  BRA.U UP3, `(.L_x_79) ;  /* 0x0000000103107547 */ /* 0x000ff6000b800000 */
[----:B------:R-:W-:Y:S04]  /*5010*/  MOV R6, UR53 ;  /* 0x0000003500067c02 */ /* 0x000fe80008000f00 */
[----:B------:R-:W-:Y:S04]  /*5020*/  SHF.L.U32 R6, R6, 0x1f, RZ ;  /* 0x0000001f06067819 */ /* 0x000fe800000006ff */
[----:B------:R-:W3:Y:S02]  /*5030*/  SYNCS.PHASECHK.TRANS64.TRYWAIT P2, [UR21+0x68], R6 ;  /* 0x00006806ff0075a7 */ /* 0x000ee40008041115 */
[----:B---3--:R-:W-:Y:S05]  /*5040*/  @!P2 BRA `(.L_x_80) ;  /* 0x000000480058a947 */ /* 0x008fea0003800000 */
.L_x_79:
[----:B------:R-:W-:Y:S05]  /*5050*/  @!P1 BRA `(.L_x_81) ;  /* 0x0000000000309947 */ /* 0x000fea0003800000 */
[----:B------:R-:W-:Y:S01]  /*5060*/  ISETP.NE.U32.AND P1, PT, R2, RZ, PT ;  /* 0x000000ff0200720c */ /* 0x000fe20003f25070 */
[----:B------:R-:W3:Y:S01]  /*5070*/  LDCU.64 UR4, c[0x0][0x358] ;  /* 0x00006b00ff0477ac */ /* 0x000ee20008000a00 */
[----:B------:R-:W-:Y:S02]  /*5080*/  IMAD.MOV.U32 R53, RZ, RZ, 0x1 ;  /* 0x00000001ff357424 */ /* 0x000fe400078e00ff */
[----:B------:R-:W-:Y:S11]  /*5090*/  ISETP.NE.AND.EX P1, PT, R3, RZ, PT, P1 ;  /* 0x000000ff0300720c */ /* 0x000ff60003f25310 */
[----:B------:R-:W-:Y:S02]  /*50a0*/  @!UPT UIADD3 URZ, UPT, UPT, URZ, URZ, URZ ;  /* 0x000000fffffff290 */ /* 0x000fe4000fffe0ff */
[----:B------:R-:W4:Y:S01]  /*50b0*/  @P1 LDC.64 R10, c[0x0][0x888] ;  /* 0x00022200ff0a1b82 */ /* 0x000f220000000a00 */
[----:B-1----:R-:W-:Y:S04]  /*50c0*/  @P1 IMAD R0, R4, UR60, RZ ;  /* 0x0000003c04001c24 */ /* 0x002fe8000f8e02ff */
[----:B----4-:R-:W-:Y:S04]  /*50d0*/  @P1 IMAD.WIDE R10, R0, 0x4, R10 ;  /* 0x00000004000a1825 */ /* 0x010fe800078e020a */
[----:B------:R-:W-:Y:S01]  /*50e0*/  HFMA2 R0, -RZ, RZ, 0, 5.9604644775390625e-08 ;  /* 0x00000001ff007431 */ /* 0x000fe200000001ff */
[----:B---3-5:R3:W5:Y:S04]  /*50f0*/  @P1 LDG.E R27, desc[UR4][R10.64] ;  /* 0x000000040a1b1981 */ /* 0x028768000c1e1900 */
[----:B------:R-:W-:Y:S01]  /*5100*/  @!P1 PRMT R53, R0, 0x7610, R53 ;  /* 0x0000761000359816 */ /* 0x000fe20000000035 */
[----:B---3--:R-:W4:Y:S06]  /*5110*/  @!P1 LDC R27, c[0x0][0x880] ;  /* 0x00022000ff1b9b82 */ /* 0x008f2c0000000800 */
.L_x_81:
[----:B----45:R-:W-:Y:S01]  /*5120*/  @!P0 FSETP.EQ.AND P1, PT, R27, RZ, PT ;  /* 0x000000ff1b00820b */ /* 0x030fe20003f22000 */
[----:B------:R-:W-:Y:S01]  /*5130*/  @!UPT UIADD3 URZ, UPT, UPT, URZ, URZ, URZ ;  /* 0x000000fffffff290 */ /* 0x000fe2000fffe0ff */
[----:B------:R-:W-:Y:S11]  /*5140*/  @!P0 BRA `(.L_x_82) ;  /* 0x0000000000188947 */ /* 0x000ff60003800000 */
[----:B------:R-:W-:Y:S02]  /*5150*/  LOP3.LUT P0, RZ, R53, 0xff, RZ, 0xc0, !PT ;  /* 0x000000ff35ff7812 */ /* 0x000fe4000780c0ff */
[----:B------:R-:W-:Y:S04]  /*5160*/  ISETP.NE.U32.AND P1, PT, R2, RZ, PT ;  /* 0x000000ff0200720c */ /* 0x000fe80003f25070 */
[----:B------:R-:W-:Y:S04]  /*5170*/  ISETP.NE.AND.EX P1, PT, R3, RZ, PT, P1 ;  /* 0x000000ff0300720c */ /* 0x000fe80003f25310 */
[----:B------:R-:W-:Y:S03]  /*5180*/  PLOP3.LUT P1, PT, P1, PT, PT, 0x8, 0x80 ;  /* 0x000000000080781c */ /* 0x000fe60000f2e170 */
[----:B------:R-:W-:Y:S11]  /*5190*/  @P0 FSETP.EQ.AND P1, PT, R27, RZ, PT ;  /* 0x000000ff1b00020b */ /* 0x000ff60003f22000 */
[----:B------:R-:W-:Y:S02]  /*51a0*/  @!UPT UIADD3 URZ, UPT, UPT, URZ, URZ, URZ ;  /* 0x000000fffffff290 */ /* 0x000fe4000fffe0ff */
.L_x_82:
[----:B------:R-:W3:Y:S01]  /*51b0*/  SYNCS.PHASECHK.TRANS64.TRYWAIT P2, [UR21+0x40], R9 ;  /* 0x00004009ff0075a7 */ /* 0x000ee20008041115 */
[----:B------:R-:W-:Y:S04]  /*51c0*/  ELECT P0, URZ, PT ;  /* 0x0000000000ff782f */ /* 0x000fe80003800000 */
[----:B------:R-:W-:Y:S11]  /*51d0*/  PLOP3.LUT P1, PT, P1, P0, PT, 0xf2, 0x2f ;  /* 0x00000000002f781c */ /* 0x000ff60000f21e72 */
[----:B------:R-:W-:Y:S02]  /*51e0*/  @!UPT UIADD3 URZ, UPT, UPT, URZ, URZ, URZ ;  /* 0x000000fffffff290 */ /* 0x000fe4000fffe0ff */
[----:B------:R-:W-:Y:S05]  /*51f0*/  @!P1 IADD3 R8, P0, PT, R16, 0x580, RZ ;  /* 0x0000058010089810 */ /* 0x000fea0007f1e0ff */
[----:B-1----:R-:W-:Y:S01]  /*5200*/  @!P1 IMAD.X R6, RZ, RZ, R17, P0 ;  /* 0x000000ffff069224 */ /* 0x002fe200000e0611 */
[----:B---3--:R-:W-:Y:S07]  /*5210*/  @!P2 BRA `(.L_x_83) ;  /* 0x0000004400fca947 */ /* 0x008fee0003800000 */
.L_x_166:
[----:B------:R-:W-:Y:S01]  /*5220*/  @!P1 R2UR UR5, R8 ;  /* 0x00000000080592ca */ /* 0x000fe200000e0000 */
[----:B------:R-:W-:Y:S01]  /*5230*/  VOTEU.ALL UP0, P1 ;  /* 0x0000000000ff7886 */ /* 0x000fe20000800000 */
[----:B------:R-:W-:Y:S01]  /*5240*/  @!P1 R2UR UR4, R6 ;  /* 0x00000000060492ca */ /* 0x000fe200000e0000 */
[----:B-1----:R-:W-:Y:S01]  /*5250*/  @!P1 IMAD.MOV.U32 R0, RZ, RZ, 0x2000 ;  /* 0x00002000ff009424 */ /* 0x002fe200078e00ff */
[----:B------:R-:W-:Y:S01]  /*5260*/  UMOV UR8, 0x0 ;  /* 0x0000000000087882 */ /* 0x000fe20000000000 */
[----:B------:R-:W-:Y:S01]  /*5270*/  UMOV UR9, 0x10000000 ;  /* 0x1000000000097882 */ /* 0x000fe20000000000 */
[----:B------:R-:W-:Y:S01]  /*5280*/  @!UP0 UIADD3 UR32, UPT, UPT, UR21, 0x400, URZ ;  /* 0x0000040015208890 */ /* 0x000fe2000fffe0ff */
[----:B------:R-:W-:Y:S01]  /*5290*/  @!P1 IADD3 R8, P0, PT, R16, 0x580, RZ ;  /* 0x0000058010089810 */ /* 0x000fe20007f1e0ff */
[----:B------:R-:W-:Y:S01]  /*52a0*/  VOTEU.ALL UP0, P1 ;  /* 0x0000000000ff7886 */ /* 0x000fe20000800000 */
[----:B------:R-:W-:Y:S01]  /*52b0*/  UMOV UR36, UR60 ;  /* 0x0000003c00247c82 */ /* 0x000fe20008000000 */
[----:B------:R-:W-:Y:S02]  /*52c0*/  UPRMT UR6, UR63, 0x654, UR33 ;  /* 0x000006543f067896 */ /* 0x000fe40008000021 */
[----:B------:R-:W-:Y:S02]  /*52d0*/  @!P1 IMAD.X R6, RZ, RZ, R17, P0 ;  /* 0x000000ffff069224 */ /* 0x000fe400000e0611 */
[----:B------:R-:W-:Y:S02]  /*52e0*/  IMAD.U32 R10, RZ, RZ, UR5 ;  /* 0x00000005ff0a7e24 */ /* 0x000fe4000f8e00ff */
[----:B------:R-:W-:Y:S03]  /*52f0*/  IMAD.U32 R11, RZ, RZ, UR4 ;  /* 0x00000004ff0b7e24 */ /* 0x000fe6000f8e00ff */
[----:B------:R-:W-:Y:S02]  /*5300*/  @!P1 R2UR UR4, R10 ;  /* 0x000000000a0492ca */ /* 0x000fe400000e0000 */
[----:B------:R-:W-:Y:S11]  /*5310*/  @!P1 R2UR UR5, R11 ;  /* 0x000000000b0592ca */ /* 0x000ff600000e0000 */
[----:B------:R-:W-:Y:S02]  /*5320*/  @!UPT UIADD3 URZ, UPT, UPT, URZ, URZ, URZ ;  /* 0x000000fffffff290 */ /* 0x000fe4000fffe0ff */
[----:B------:R1:W-:Y:S01]  /*5330*/  @!UP0 UTMALDG.3D [UR32], [UR4], desc[UR8] ;  /* 0x00000820040085b4 */ /* 0x0003e20008011000 */
[----:B------:R1:W-:Y:S01]  /*5340*/  @!P1 SYNCS.ARRIVE.TRANS64.RED.A0TR RZ, [UR21+0x20], R0 ;  /* 0x00002000ffff99a7 */ /* 0x0003e20008300415 */
[----:B------:R-:W-:Y:S01]  /*5350*/  SYNCS.ARRIVE.TRANS64.RED.A1T0 RZ, [UR6], RZ ;  /* 0x000000ffffff79a7 */ /* 0x000fe20008100406 */
[----:B------:R-:W3:Y:S02]  /*5360*/  SYNCS.PHASECHK.TRANS64.TRYWAIT P2, [UR21+0x48], R9 ;  /* 0x00004809ff0075a7 */ /* 0x000ee40008041115 */
[----:B-1-3--:R-:W-:Y:S05]  /*5370*/  @!P2 BRA `(.L_x_84) ;  /* 0x0000004400bca947 */ /* 0x00afea0003800000 */
.L_x_168:
        /* <DEDUP_REMOVED lines=8> */
[----:B------:R-:W-:Y:S01]  /*5400*/  @!UP0 UIADD3 UR24, UPT, UPT, UR21, 0x2400, URZ ;  /* 0x0000240015188890 */ /* 0x000fe2000fffe0ff */
[----:B------:R-:W-:Y:S01]  /*5410*/  VOTEU.ALL UP0, P1 ;  /* 0x0000000000ff7886 */ /* 0x000fe20000800000 */
[----:B------:R-:W-:Y:S01]  /*5420*/  UMOV UR27, UR35 ;  /* 0x00000023001b7c82 */ /* 0x000fe20008000000 */
[----:B------:R-:W-:Y:S02]  /*5430*/  UMOV UR28, UR60 ;  /* 0x0000003c001c7c82 */ /* 0x000fe40008000000 */
[----:B------:R-:W-:Y:S01]  /*5440*/  IMAD.U32 R10, RZ, RZ, UR5 ;  /* 0x00000005ff0a7e24 */ /* 0x000fe2000f8e00ff */
[----:B------:R-:W-:Y:S01]  /*5450*/  UPRMT UR6, UR63, 0x654, UR25 ;  /* 0x000006543f067896 */ /* 0x000fe20008000019 */
[----:B------:R-:W-:Y:S02]  /*5460*/  IMAD.U32 R11, RZ, RZ, UR4 ;  /* 0x00000004ff0b7e24 */ /* 0x000fe4000f8e00ff */
[----:B------:R-:W-:Y:S01]  /*5470*/  @!P1 IMAD.X R6, RZ, RZ, R17, P0 ;  /* 0x000000ffff069224 */ /* 0x000fe200000e0611 */
        /* <DEDUP_REMOVED lines=8> */
.L_x_170:
[----:B------:R-:W-:Y:S01]  /*5500*/  @!P1 R2UR UR5, R8 ;  /* 0x00000000080592ca */ /* 0x000fe200000e0000 */
[----:B------:R-:W-:Y:S01]  /*5510*/  VOTEU.ALL UP0, P1 ;  /* 0x0000000000ff7886 */ /* 0x000fe20000800000 */
[----:B------:R-:W-:Y:S01]  /*5520*/  @!P1 R2UR UR4, R6 ;  /* 0x00000000060492ca */ /* 0x000fe200000e0000 */
[----:B-1----:R-:W-:Y:S01]  /*5530*/  @!P1 IMAD.MOV.U32 R0, RZ, RZ, 0x2000 ;  /* 0x00002000ff009424 */ /* 0x002fe200078e00ff */
[----:B------:R-:W-:Y:S01]  /*5540*/  UMOV UR8, 0x0 ;  /* 0x0000000000087882 */ /* 0x000fe20000000000 */
[----:B------:R-:W-:Y:S01]  /*5550*/  UMOV UR9, 0x10000000 ;  /* 0x1000000000097882 */ /* 0x000fe20000000000 */
[----:B------:R-:W-:Y:S01]  /*5560*/  @!UP0 UIADD3 UR18, UPT, UPT, UR34, 0x40, URZ ;  /* 0x0000004022128890 */ /* 0x000fe2000fffe0ff */
[----:B------:R-:W-:Y:S01]  /*5570*/  VIADD R14, R14, 0x1 ;  /* 0x000000010e0e7836 */ /* 0x000fe20000000000 */
[----:B------:R-:W-:Y:S01]  /*5580*/  @!UP0 UIADD3 UR16, UPT, UPT, UR21, 0x4400, URZ ;  /* 0x0000440015108890 */ /* 0x000fe2000fffe0ff */
[----:B------:R-:W-:Y:S01]  /*5590*/  VOTEU.ALL UP0, P1 ;  /* 0x0000000000ff7886 */ /* 0x000fe20000800000 */
[----:B------:R-:W-:Y:S01]  /*55a0*/  UMOV UR19, UR35 ;  /* 0x0000002300137c82 */ /* 0x000fe20008000000 */
[----:B------:R-:W-:Y:S02]  /*55b0*/  UMOV UR20, UR60 ;  /* 0x0000003c00147c82 */ /* 0x000fe40008000000 */
[----:B------:R-:W-:Y:S01]  /*55c0*/  IMAD.U32 R10, RZ, RZ, UR5 ;  /* 0x00000005ff0a7e24 */ /* 0x000fe2000f8e00ff */
[----:B------:R-:W-:Y:S01]  /*55d0*/  UPRMT UR6, UR63, 0x654, UR17 ;  /* 0x000006543f067896 */ /* 0x000fe20008000011 */
        /* <DEDUP_REMOVED lines=9> */
.L_x_172:
[----:B------:R-:W-:Y:S01]  /*5670*/  @!P1 IADD3 R6, P0, PT, R16, 0x580, RZ ;  /* 0x0000058010069810 */ /* 0x000fe20007f1e0ff */
[----:B------:R-:W-:Y:S01]  /*5680*/  VOTEU.ALL UP0, P1 ;  /* 0x0000000000ff7886 */ /* 0x000fe20000800000 */
[----:B------:R-:W-:Y:S01]  /*5690*/  UMOV UR6, 0x0 ;  /* 0x0000000000067882 */ /* 0x000fe20000000000 */
[----:B------:R-:W-:Y:S01]  /*56a0*/  UMOV UR7, 0x10000000 ;  /* 0x1000000000077882 */ /* 0x000fe20000000000 */
[----:B------:R-:W-:Y:S01]  /*56b0*/  @!P1 R2UR UR5, R6 ;  /* 0x00000000060592ca */ /* 0x000fe200000e0000 */
[----:B-1----:R-:W-:Y:S01]  /*56c0*/  @!P1 IMAD.X R0, RZ, RZ, R17, P0 ;  /* 0x000000ffff009224 */ /* 0x002fe200000e0611 */
[----:B------:R-:W-:Y:S01]  /*56d0*/  @!UP0 UIADD3 UR10, UPT, UPT, UR34, 0x60, URZ ;  /* 0x00000060220a8890 */ /* 0x000fe2000fffe0ff */
[----:B------:R-:W-:Y:S01]  /*56e0*/  R2UR UR18, R55 ;  /* 0x00000000371272ca */ /* 0x000fe200000e0000 */
[----:B------:R-:W-:Y:S01]  /*56f0*/  @!UP0 UIADD3 UR8, UPT, UPT, UR21, 0x6400, URZ ;  /* 0x0000640015088890 */ /* 0x000fe2000fffe0ff */
[----:B------:R-:W-:Y:S01]  /*5700*/  R2UR UR16, R56 ;  /* 0x00000000381072ca */ /* 0x000fe200000e0000 */
[----:B------:R-:W-:Y:S01]  /*5710*/  @!UP0 UIADD3 UR9, UPT, UPT, UR21, 0x38, URZ ;  /* 0x0000003815098890 */ /* 0x000fe2000fffe0ff */
[----:B------:R-:W-:Y:S01]  /*5720*/  @!P1 R2UR UR4, R0 ;  /* 0x00000000000492ca */ /* 0x000fe200000e0000 */
[----:B------:R-:W-:Y:S01]  /*5730*/  VOTEU.ALL UP0, P1 ;  /* 0x0000000000ff7886 */ /* 0x000fe20000800000 */
[----:B------:R-:W-:Y:S01]  /*5740*/  UMOV UR11, UR35 ;  /* 0x00000023000b7c82 */ /* 0x000fe20008000000 */
[----:B------:R-:W-:Y:S01]  /*5750*/  UMOV UR12, UR60 ;  /* 0x0000003c000c7c82 */ /* 0x000fe20008000000 */
[C---:B------:R-:W-:Y:S01]  /*5760*/  ISETP.NE.AND P0, PT, R14.reuse, 0x2, PT ;  /* 0x000000020e00780c */ /* 0x040fe20003f05270 */
[----:B------:R-:W-:Y:S01]  /*5770*/  UPLOP3.LUT UP3, UPT, UPT, UPT, UPT, 0x80, 0x8 ;  /* 0x000000000008789c */ /* 0x000fe20003f6f070 */
[----:B------:R-:W-:Y:S01]  /*5780*/  IMAD.U32 R8, RZ, RZ, UR5 ;  /* 0x00000005ff087e24 */ /* 0x000fe2000f8e00ff */
[----:B------:R-:W-:Y:S01]  /*5790*/  LOP3.LUT R15, R15, 0x1, RZ, 0x3c, !PT ;  /* 0x000000010f0f7812 */ /* 0x000fe200078e3cff */
[----:B------:R-:W-:Y:S01]  /*57a0*/  UMOV UR60, UR29 ;  /* 0x0000001d003c7c82 */ /* 0x000fe20008000000 */
[----:B------:R-:W-:Y:S01]  /*57b0*/  SEL R0, RZ, 0x1, P0 ;  /* 0x00000001ff007807 */ /* 0x000fe20000000000 */
[----:B------:R-:W-:Y:S01]  /*57c0*/  UIADD3 UR20, UPT, UPT, UR13, UR18, URZ ;  /* 0x000000120d147290 */ /* 0x000fe2000fffe0ff */
[----:B------:R-:W-:Y:S01]  /*57d0*/  SEL R14, R14, RZ, P0 ;  /* 0x000000ff0e0e7207 */ /* 0x000fe20000000000 */
[----:B------:R-:W-:Y:S01]  /*57e0*/  UIADD3 UR16, UPT, UPT, UR14, UR16, URZ ;  /* 0x000000100e107290 */ /* 0x000fe2000fffe0ff */
[----:B------:R-:W-:Y:S01]  /*57f0*/  IMAD.U32 R9, RZ, RZ, UR4 ;  /* 0x00000004ff097e24 */ /* 0x000fe2000f8e00ff */
[----:B------:R-:W-:Y:S02]  /*5800*/  @!P1 R2UR UR4, R8 ;  /* 0x00000000080492ca */ /* 0x000fe400000e0000 */
[----:B------:R-:W-:Y:S02]  /*5810*/  LOP3.LUT R13, R13, R0, RZ, 0x3c, !PT ;  /* 0x000000000d0d7212 */ /* 0x000fe400078e3cff */
[----:B------:R-:W-:Y:S11]  /*5820*/  @!P1 R2UR UR5, R9 ;  /* 0x00000000090592ca */ /* 0x000ff600000e0000 */
[----:B------:R-:W-:Y:S02]  /*5830*/  @!UPT UIADD3 URZ, UPT, UPT, URZ, URZ, URZ ;  /* 0x000000fffffff290 */ /* 0x000fe4000fffe0ff */
[----:B------:R3:W-:Y:S01]  /*5840*/  @!UP0 UTMALDG.3D [UR8], [UR4], desc[UR6] ;  /* 0x00000608040085b4 */ /* 0x0007e20008011000 */
[----:B------:R3:W-:Y:S01]  /*5850*/  @!P1 SYNCS.ARRIVE.TRANS64.RED.A0TR RZ, [UR21+0x38], R7 ;  /* 0x00003807ffff99a7 */ /* 0x0007e20008300415 */
[----:B------:R-:W-:Y:S01]  /*5860*/  SYNCS.ARRIVE.TRANS64.RED.A1T0 RZ, [UR37], RZ ;  /* 0x000000ffffff79a7 */ /* 0x000fe20008100425 */
[----:B------:R-:W-:Y:S05]  /*5870*/  BRA.U UP1, `(.L_x_87) ;  /* 0xfffffff101607547 */ /* 0x000fea000b83ffff */
[----:B------:R-:W-:-:S04]  /*5880*/  SHF.L.U32 R2, R15, 0x1f, RZ ;  /* 0x0000001f0f027819 */ /* 0x000fc800000006ff */
[----:B------:R-:W1:Y:S02]  /*5890*/  SYNCS.PHASECHK.TRANS64.TRYWAIT P0, [UR21+0x40], R2 ;  /* 0x00004002ff0075a7 */ /* 0x000e640008001115 */
[----:B-1----:R-:W-:Y:S05]  /*58a0*/  @!P0 BRA `(.L_x_88) ;  /* 0x0000004000b88947 */ /* 0x002fea0003800000 */
.L_x_174:
[----:B------:R-:W4:Y:S02]  /*58b0*/  SYNCS.PHASECHK.TRANS64.TRYWAIT P0, [UR21+0x48], R2 ;  /* 0x00004802ff0075a7 */ /* 0x000f240008001115 */
[----:B----4-:R-:W-:Y:S05]  /*58c0*/  @!P0 BRA `(.L_x_89) ;  /* 0x0000004000c88947 */ /* 0x010fea0003800000 */
.L_x_176:
[----:B------:R-:W4:Y:S02]  /*58d0*/  SYNCS.PHASECHK.TRANS64.TRYWAIT P0, [UR21+0x50], R2 ;  /* 0x00005002ff0075a7 */ /* 0x000f240008001115 */
[----:B----4-:R-:W-:Y:S05]  /*58e0*/  @!P0 BRA `(.L_x_90) ;  /* 0x0000004000d88947 */ /* 0x010fea0003800000 */
.L_x_178:
[----:B-1----:R-:W-:-:S07]  /*58f0*/  MOV R0, UR21 ;  /* 0x0000001500007c02 */ /* 0x002fce0008000f00 */
.L_x_91:
[----:B-1----:R-:W-:-:S04]  /*5900*/  SHF.L.U32 R2, R15, 0x1f, RZ ;  /* 0x0000001f0f027819 */ /* 0x002fc800000006ff */
[----:B------:R1:W4:Y:S03]  /*5910*/  SYNCS.PHASECHK.TRANS64.TRYWAIT P0, [R0+URZ+0x58], R2 ;  /* 0x00005802000075a7 */ /* 0x00032600080011ff */
[----:B----4-:R-:W-:Y:S05]  /*5920*/  @!P0 NANOSLEEP.SYNCS 0x989680 ;  /* 0x009896800000895d */ /* 0x010fea0003900000 */
[----:B------:R-:W4:Y:S02]  /*5930*/  @!P0 SYNCS.PHASECHK.TRANS64 P0, [R0+URZ+0x58], R2 ;  /* 0x00005802000085a7 */ /* 0x000f2400080010ff */
[----:B--234-:R-:W-:Y:S05]  /*5940*/  @P0 EXIT ;  /* 0x000000000000094d */ /* 0x01cfea0003800000 */
[----:B------:R-:W-:Y:S05]  /*5950*/  BRA `(.L_x_91) ;  /* 0xfffffffc00e87947 */ /* 0x000fea000383ffff */
.L_x_76:
[----:B------:R-:W-:-:S06]  /*5960*/  UISETP.GE.AND UP0, UPT, UR17, 0x4, UPT ;  /* 0x000000041100788c */ /* 0x000fcc000bf06270 */
[----:B------:R-:W-:-:S13]  /*5970*/  PLOP3.LUT P0, PT, PT, PT, UP0, 0x80, 0x8 ;  /* 0x000000000008781c */ /* 0x000fda0003f0f008 */
[----:B-1----:R-:W-:Y:S05]  /*5980*/  @!P0 EXIT ;  /* 0x000000000000894d */ /* 0x002fea0003800000 */
[----:B------:R-:W-:Y:S01]  /*5990*/  BAR.SYNC.DEFER_BLOCKING 0x6, 0xa0 ;  /* 0x0182800000007b1d */ /* 0x000fe20000010000 */
[C---:B------:R-:W-:Y:S01]  /*59a0*/  IMAD.SHL.U32 R6, R65.reuse, 0x20, RZ ;  /* 0x0000002041067824 */ /* 0x040fe200078e00ff */
[C---:B------:R-:W-:Y:S01]  /*59b0*/  R2P PR, R65.reuse, 0x6 ;  /* 0x0000000641007804 */ /* 0x040fe20000000000 */
[C---:B------:R-:W-:Y:S01]  /*59c0*/  IMAD.SHL.U32 R2, R65.reuse, 0x4, RZ ;  /* 0x0000000441027824 */ /* 0x040fe200078e00ff */
[----:B------:R-:W-:Y:S01]  /*59d0*/  CS2R R60, SRZ ;  /* 0x00000000003c7805 */ /* 0x000fe2000001ff00 */
[C---:B------:R-:W-:Y:S01]  /*59e0*/  IMAD.U32 R23, R65.reuse, 0x10000, RZ ;  /* 0x0001000041177824 */ /* 0x040fe200078e00ff */
[----:B------:R-:W-:Y:S01]  /*59f0*/  UMOV UR43, 0x400 ;  /* 0x00000400002b7882 */ /* 0x000fe20000000000 */
[----:B------:R-:W1:Y:S01]  /*5a00*/  LDCU.64 UR4, c[0x0][0x890] ;  /* 0x00011200ff0477ac */ /* 0x000e620008000a00 */
[----:B------:R-:W2:Y:S01]  /*5a10*/  LDC.64 R50, c[0x0][0x8b0] ;  /* 0x00022c00ff327b82 */ /* 0x000ea20000000a00 */
[C---:B------:R-:W-:Y:S01]  /*5a20*/  LOP3.LUT R3, R6.reuse, 0xe0, RZ, 0xc0, !PT ;  /* 0x000000e006037812 */ /* 0x040fe200078ec0ff */
[----:B------:R-:W-:Y:S01]  /*5a30*/  IMAD.SHL.U32 R52, R65, 0x10, RZ ;  /* 0x0000001041347824 */ /* 0x000fe200078e00ff */
[----:B------:R-:W-:Y:S01]  /*5a40*/  ULEA UR43, UR63, UR43, 0x18 ;  /* 0x0000002b3f2b7291 */ /* 0x000fe2000f8ec0ff */
[----:B------:R-:W-:Y:S01]  /*5a50*/  LOP3.LUT R6, R6, 0x100, RZ, 0xc0, !PT ;  /* 0x0000010006067812 */ /* 0x000fe200078ec0ff */
[----:B------:R-:W-:Y:S01]  /*5a60*/  IMAD.MOV.U32 R64, RZ, RZ, 0x10 ;  /* 0x00000010ff407424 */ /* 0x000fe200078e00ff */
[----:B------:R-:W-:Y:S01]  /*5a70*/  LOP3.LUT R2, R3, 0x1c, R2, 0xf8, !PT ;  /* 0x0000001c03027812 */ /* 0x000fe200078ef802 */
[----:B------:R-:W-:Y:S01]  /*5a80*/  IMAD.MOV.U32 R63, RZ, RZ, 0x20 ;  /* 0x00000020ff3f7424 */ /* 0x000fe200078e00ff */
[----:B------:R-:W3:Y:S01]  /*5a90*/  LDC.64 R48, c[0x0][0x8a8] ;  /* 0x00022a00ff307b82 */ /* 0x000ee20000000a00 */
[----:B------:R-:W-:Y:S01]  /*5aa0*/  SHF.R.U32.HI R3, RZ, 0x2, R65 ;  /* 0x00000002ff037819 */ /* 0x000fe20000011641 */
[----:B------:R-:W-:Y:S01]  /*5ab0*/  IMAD.MOV.U32 R62, RZ, RZ, 0x1 ;  /* 0x00000001ff3e7424 */ /* 0x000fe200078e00ff */
[----:B------:R-:W-:Y:S01]  /*5ac0*/  LOP3.LUT R23, R23, 0x600000, RZ, 0xc0, !PT ;  /* 0x0060000017177812 */ /* 0x000fe200078ec0ff */
[----:B------:R-:W-:Y:S01]  /*5ad0*/  IMAD.MOV.U32 R22, RZ, RZ, RZ ;  /* 0x000000ffff167224 */ /* 0x000fe200078e00ff */
[----:B------:R-:W-:Y:S01]  /*5ae0*/  LOP3.LUT R52, R6, 0x600, R52, 0xf8, !PT ;  /* 0x0000060006347812 */ /* 0x000fe200078ef834 */
[----:B------:R-:W-:Y:S01]  /*5af0*/  IMAD.MOV.U32 R59, RZ, RZ, RZ ;  /* 0x000000ffff3b7224 */ /* 0x000fe200078e00ff */
[----:B------:R-:W-:Y:S01]  /*5b00*/  LOP3.LUT R2, R2, 0x4, R3, 0x78, !PT ;  /* 0x0000000402027812 */ /* 0x000fe200078e7803 */
[----:B------:R-:W4:Y:S01]  /*5b10*/  LDS R0, [UR43+0x120] ;  /* 0x0001202bff007984 */ /* 0x000f220008000800 */
[----:B-1----:R-:W-:Y:S01]  /*5b20*/  IMAD.U32 R67, RZ, RZ, UR4 ;  /* 0x00000004ff437e24 */ /* 0x002fe2000f8e00ff */
[----:B------:R-:W-:Y:S01]  /*5b30*/  UIADD3 UR4, UPT, UPT, UR43, 0x400, URZ ;  /* 0x000004002b047890 */ /* 0x000fe2000fffe0ff */
[----:B------:R-:W-:Y:S01]  /*5b40*/  LOP3.LUT R52, R52, R2, RZ, 0xfc, !PT ;  /* 0x0000000234347212 */ /* 0x000fe200078efcff */
[----:B------:R-:W-:Y:S01]  /*5b50*/  IMAD.U32 R66, RZ, RZ, UR5 ;  /* 0x00000005ff427e24 */ /* 0x000fe2000f8e00ff */
[----:B------:R-:W-:Y:S01]  /*5b60*/  LOP3.LUT R65, R65, 0x60, RZ, 0xc0, !PT ;  /* 0x0000006041417812 */ /* 0x000fe200078ec0ff */
[----:B------:R-:W1:Y:S01]  /*5b70*/  LDCU UR58, c[0x0][0x370] ;  /* 0x00006e00ff3a77ac */ /* 0x000e620008000800 */
[----:B------:R-:W-:Y:S01]  /*5b80*/  SEL R64, R64, 0xfffffff0, !P2 ;  /* 0xfffffff040407807 */ /* 0x000fe20005000000 */
[----:B------:R-:W-:Y:S01]  /*5b90*/  IMAD.U32 R57, RZ, RZ, UR4 ;  /* 0x00000004ff397e24 */ /* 0x000fe2000f8e00ff */
[----:B------:R-:W-:Y:S01]  /*5ba0*/  SEL R63, R63, 0xffffffe0, !P1 ;  /* 0xffffffe03f3f7807 */ /* 0x000fe20004800000 */
[----:B------:R-:W1:Y:S01]  /*5bb0*/  LDCU UR42, c[0x0][0xb0c] ;  /* 0x00016180ff2a77ac */ /* 0x000e620008000800 */
[----:B------:R-:W1:Y:S01]  /*5bc0*/  LDCU UR38, c[0x0][0xb30] ;  /* 0x00016600ff2677ac */ /* 0x000e620008000800 */
[----:B------:R-:W1:Y:S01]  /*5bd0*/  LDCU.64 UR56, c[0x0][0x888] ;  /* 0x00011100ff3877ac */ /* 0x000e620008000a00 */
[----:B------:R-:W1:Y:S01]  /*5be0*/  LDCU.64 UR40, c[0x0][0xb28] ;  /* 0x00016500ff2877ac */ /* 0x000e620008000a00 */
[----:B------:R-:W1:Y:S01]  /*5bf0*/  LDCU.128 UR52, c[0x0][0xb10] ;  /* 0x00016200ff3477ac */ /* 0x000e620008000c00 */
[----:B------:R-:W1:Y:S01]  /*5c00*/  LDCU UR47, c[0x0][0x374] ;  /* 0x00006e80ff2f77ac */ /* 0x000e620008000800 */
[----:B------:R-:W-:Y:S01]  /*5c10*/  UMOV UR46, URZ ;  /* 0x000000ff002e7c82 */ /* 0x000fe20008000000 */
[----:B------:R-:W-:Y:S01]  /*5c20*/  UMOV UR45, URZ ;  /* 0x000000ff002d7c82 */ /* 0x000fe20008000000 */
[----:B-1234-:R-:W-:-:S07]  /*5c30*/  IMAD.IADD R23, R0, 0x1, R23 ;  /* 0x0000000100177824 */ /* 0x01efce00078e0217 */
.L_x_135:
[C---:B------:R-:W-:Y:S02]  /*5c40*/  LEA R3, R59.reuse, UR43, 0x3 ;  /* 0x0000002b3b037c11 */ /* 0x040fe4000f8e18ff */
[----:B------:R-:W-:Y:S02]  /*5c50*/  SHF.L.U32 R0, R60, 0x1f, RZ ;  /* 0x0000001f3c007819 */ /* 0x000fe400000006ff */
[----:B-1----:R-:W-:Y:S02]  /*5c60*/  LEA R4, R59, UR43, 0x4 ;  /* 0x0000002b3b047c11 */ /* 0x002fe4000f8e20ff */
[----:B------:R-:W1:Y:S02]  /*5c70*/  SYNCS.PHASECHK.TRANS64.TRYWAIT P0, [R3+URZ+0x70], R0 ;  /* 0x00007000030075a7 */ /* 0x000e6400080011ff */
[----:B-1----:R-:W-:Y:S05]  /*5c80*/  @!P0 BRA `(.L_x_92) ;  /* 0x0000004000088947 */ /* 0x002fea0003800000 */
.L_x_179:
[----:B------:R-:W2:Y:S01]  /*5c90*/  LDS.128 R4, [R4+0x100] ;  /* 0x0001000004047984 */ /* 0x000ea20000000c00 */
[----:B------:R-:W-:Y:S01]  /*5ca0*/  UISETP.GE.AND UP0, UPT, UR39, 0x1, UPT ;  /* 0x000000012700788c */ /* 0x000fe2000bf06270 */
[----:B------:R-:W-:Y:S01]  /*5cb0*/  @!PT LDS RZ, [RZ] ;  /* 0x00000000fffff984 */ /* 0x000fe20000000800 */
[----:B------:R-:W-:Y:S01]  /*5cc0*/  @!PT LDS RZ, [RZ] ;  /* 0x00000000fffff984 */ /* 0x000fe20000000800 */
[----:B------:R-:W-:Y:S01]  /*5cd0*/  @!PT LDS RZ, [RZ] ;  /* 0x00000000fffff984 */ /* 0x000fe20000000800 */
[----:B------:R-:W-:Y:S01]  /*5ce0*/  @!PT LDS RZ, [RZ] ;  /* 0x00000000fffff984 */ /* 0x000fe20000000800 */
[----:B------:R3:W-:Y:S06]  /*5cf0*/  MEMBAR.ALL.CTA ;  /* 0x0000000000007992 */ /* 0x0007ec0000008000 */
[----:B---3--:R-:W3:Y:S01]  /*5d00*/  FENCE.VIEW.ASYNC.S ;  /* 0x00000000000073c6 */ /* 0x008ee20000000000 */
[----:B--2---:R-:W-:Y:S11]  /*5d10*/  LOP3.LUT P0, RZ, R6, 0x1, RZ, 0xc0, !PT ;  /* 0x0000000106ff7812 */ /* 0x004ff6000780c0ff */
[----:B------:R-:W-:Y:S02]  /*5d20*/  @!UPT UIADD3 URZ, UPT, UPT, URZ, URZ, URZ ;  /* 0x000000fffffff290 */ /* 0x000fe4000fffe0ff */
[----:B---3--:R-:W-:Y:S01]  /*5d30*/  VOTEU.ANY UP1, P0 ;  /* 0x0000000000ff7886 */ /* 0x008fe20000020100 */
[----:B------:R-:W-:Y:S01]  /*5d40*/  PLOP3.LUT P0, PT, PT, PT, UP1, 0x80, 0x8 ;  /* 0x000000000008781c */ /* 0x000fe20003f0f018 */
[----:B------:R-:W-:Y:S11]  /*5d50*/  UP2UR UR61, UPR, URZ, 0x2 ;  /* 0x00000002ff3d7883 */ /* 0x000ff60008000000 */
[----:B------:R-:W-:Y:S01]  /*5d60*/  @!UPT UIADD3 URZ, UPT, UPT, URZ, URZ, URZ ;  /* 0x000000fffffff290 */ /* 0x000fe2000fffe0ff */
[----:B-1----:R-:W-:Y:S02]  /*5d70*/  @P0 SHF.R.U32.HI R0, RZ, 0x10, R5 ;  /* 0x00000010ff000819 */ /* 0x002fe40000011605 */
        /* <DEDUP_REMOVED lines=12> */
[----:B------:R-:W2:Y:S01]  /*5e40*/  LDCU UR12, c[0x0][0xb20] ;  /* 0x00016400ff0c77ac */ /* 0x000ea20008000800 */
[----:B------:R-:W-:Y:S02]  /*5e50*/  UIMAD.WIDE.U32 UR4, UR47, UR55, URZ ;  /* 0x000000372f0472a5 */ /* 0x000fe4000f8e00ff */
[----:B------:R-:W-:Y:S02]  /*5e60*/  UIMAD.WIDE.U32 UR6, UR58, UR52, URZ ;  /* 0x000000343a0672a5 */ /* 0x000fe4000f8e00ff */
[----:B------:R-:W-:Y:S02]  /*5e70*/  UISETP.NE.AND UP0, UPT, UR54, 0x1, UPT ;  /* 0x000000013600788c */ /* 0x000fe4000bf05270 */
[----:B------:R-:W-:Y:S02]  /*5e80*/  UIMAD.WIDE.U32 UR8, UR36, UR55, URZ ;  /* 0x00000037240872a5 */ /* 0x000fe4000f8e00ff */
[----:B------:R-:W-:Y:S02]  /*5e90*/  UIMAD.WIDE.U32 UR10, UR37, UR52, URZ ;  /* 0x00000034250a72a5 */ /* 0x000fe4000f8e00ff */
[----:B------:R-:W-:Y:S02]  /*5ea0*/  UISETP.NE.AND UP1, UPT, UR42, 0x1, UPT ;  /* 0x000000012a00788c */ /* 0x000fe4000bf25270 */
[----:B------:R-:W-:Y:S01]  /*5eb0*/  UISETP.NE.AND UP2, UPT, UR39, 0x1, UPT ;  /* 0x000000012700788c */ /* 0x000fe2000bf45270 */
[----:B------:R-:W-:Y:S02]  /*5ec0*/  UMOV UR4, UR5 ;  /* 0x0000000500047c82 */ /* 0x000fe40008000000 */
[----:B--2---:R-:W-:Y:S03]  /*5ed0*/  USHF.R.U32.HI UR5, URZ, UR12, UR4 ;  /* 0x0000000cff057299 */ /* 0x004fe60008011604 */
[----:B------:R-:W-:Y:S02]  /*5ee0*/  UMOV UR4, UR7 ;  /* 0x0000000700047c82 */ /* 0x000fe40008000000 */
[----:B------:R-:W-:Y:S02]  /*5ef0*/  USHF.R.U32.HI UR7, URZ, UR53, UR4 ;  /* 0x00000035ff077299 */ /* 0x000fe40008011604 */
[----:B------:R-:W-:Y:S02]  /*5f00*/  USEL UR4, UR47, UR5, !UP0 ;  /* 0x000000052f047287 */ /* 0x000fe4000c000000 */
[----:B------:R-:W-:Y:S01]  /*5f10*/  USEL UR7, UR58, UR7, !UP1 ;  /* 0x000000073a077287 */ /* 0x000fe2000c800000 */
[----:B------:R-:W-:Y:S01]  /*5f20*/  UMOV UR5, UR9 ;  /* 0x0000000900057c82 */ /* 0x000fe20008000000 */
[----:B------:R-:W-:Y:S02]  /*5f30*/  UIMAD.WIDE.U32 UR8, UR4, UR40, URZ ;  /* 0x00000028040872a5 */ /* 0x000fe4000f8e00ff */
[----:B------:R-:W-:Y:S03]  /*5f40*/  USHF.R.U32.HI UR6, URZ, UR12, UR5 ;  /* 0x0000000cff067299 */ /* 0x000fe60008011605 */
[----:B------:R-:W-:Y:S01]  /*5f50*/  UMOV UR5, UR11 ;  /* 0x0000000b00057c82 */ /* 0x000fe20008000000 */
[----:B------:R-:W-:Y:S02]  /*5f60*/  UIMAD.WIDE.U32 UR10, UR7, UR40, URZ ;  /* 0x00000028070a72a5 */ /* 0x000fe4000f8e00ff */
[----:B------:R-:W-:Y:S02]  /*5f70*/  USHF.R.U32.HI UR12, URZ, UR53, UR5 ;  /* 0x00000035ff0c7299 */ /* 0x000fe40008011605 */
[----:B------:R-:W-:Y:S01]  /*5f80*/  USEL UR6, UR36, UR6, !UP0 ;  /* 0x0000000624067287 */ /* 0x000fe2000c000000 */
[----:B------:R-:W-:Y:S02]  /*5f90*/  UMOV UR5, UR9 ;  /* 0x0000000900057c82 */ /* 0x000fe40008000000 */
[----:B------:R-:W-:Y:S01]  /*5fa0*/  UMOV UR10, UR11 ;  /* 0x0000000b000a7c82 */ /* 0x000fe20008000000 */
[----:B------:R-:W-:Y:S02]  /*5fb0*/  @UP2 USHF.R.U32.HI UR4, URZ, UR41, UR5 ;  /* 0x00000029ff042299 */ /* 0x000fe40008011605 */
[----:B------:R-:W-:Y:S02]  /*5fc0*/  @UP2 USHF.R.U32.HI UR7, URZ, UR41, UR10 ;  /* 0x00000029ff072299 */ /* 0x000fe4000801160a */
[----:B------:R-:W-:Y:S02]  /*5fd0*/  UIMAD UR4, UR39, UR4, URZ ;  /* 0x00000004270472a4 */ /* 0x000fe4000f8e02ff */
        /* <DEDUP_REMOVED lines=8> */
[----:B------:R-:W-:Y:S02]  /*6060*/  USEL UR11, UR6, UR4, !UP2 ;  /* 0x00000004060b7287 */ /* 0x000fe4000d000000 */
[----:B------:R-:W-:Y:S02]  /*6070*/  UIADD3 UR8, UPT, UPT, -UR5, URZ, URZ ;  /* 0x000000ff05087290 */ /* 0x000fe4000fffe1ff */
[----:B------:R-:W-:Y:S01]  /*6080*/  UIADD3 UR10, UPT, UPT, -UR11, URZ, URZ ;  /* 0x000000ff0b0a7290 */ /* 0x000fe2000fffe1ff */
[----:B------:R-:W-:Y:S01]  /*6090*/  @!UP0 UMOV UR4, UR9 ;  /* 0x0000000900048c82 */ /* 0x000fe20008000000 */
[----:B------:R-:W-:Y:S02]  /*60a0*/  UIADD3 UR9, UPT, UPT, -UR6, URZ, URZ ;  /* 0x000000ff06097290 */ /* 0x000fe4000fffe1ff */
[----:B------:R-:W-:Y:S02]  /*60b0*/  @!UP0 USHF.R.U32.HI UR4, URZ, UR41, UR4 ;  /* 0x00000029ff048299 */ /* 0x000fe40008011604 */
[----:B------:R-:W-:Y:S02]  /*60c0*/  UIMAD UR10, UR39, UR10, UR6 ;  /* 0x0000000a270a72a4 */ /* 0x000fe4000f8e0206 */
[----:B------:R-:W-:Y:S04]  /*60d0*/  @!UP0 USEL UR4, UR5, UR4, !UP2 ;  /* 0x0000000405048287 */ /* 0x000fe8000d000000 */
[----:B------:R-:W-:Y:S02]  /*60e0*/  @!UP0 UIMAD UR10, UR7, UR10, UR4 ;  /* 0x0000000a070a82a4 */ /* 0x000fe4000f8e0204 */
[----:B------:R-:W-:Y:S02]  /*60f0*/  @!UP0 UIADD3 UR11, UPT, UPT, UR11, -UR4, URZ ;  /* 0x800000040b0b8290 */ /* 0x000fe4000fffe0ff */
[----:B------:R-:W-:Y:S02]  /*6100*/  UIMAD UR7, UR42, UR8, UR37 ;  /* 0x000000082a0772a4 */ /* 0x000fe4000f8e0225 */
[----:B------:R-:W-:Y:S02]  /*6110*/  @!UP0 UIMAD UR6, UR11, UR39, UR5 ;  /* 0x000000270b0682a4 */ /* 0x000fe4000f8e0205 */
[----:B------:R-:W-:Y:S01]  /*6120*/  UIMAD UR4, UR54, UR9, UR36 ;  /* 0x00000009360472a4 */ /* 0x000fe2000f8e0224 */
[----:B------:R-:W-:Y:S02]  /*6130*/  @!UP0 UMOV UR5, UR10 ;  /* 0x0000000a00058c82 */ /* 0x000fe40008000000 */
[----:B------:R-:W-:Y:S02]  /*6140*/  UIMAD UR37, UR5, UR42, UR7 ;  /* 0x0000002a052572a4 */ /* 0x000fe4000f8e0207 */
[----:B------:R-:W-:Y:S11]  /*6150*/  UIMAD UR36, UR6, UR54, UR4 ;  /* 0x00000036062472a4 */ /* 0x000ff6000f8e0204 */
[----:B------:R-:W-:Y:S01]  /*6160*/  @!UPT UIADD3 URZ, UPT, UPT, URZ, URZ, URZ ;  /* 0x000000fffffff290 */ /* 0x000fe2000fffe0ff */
.L_x_93:
[----:B------:R-:W-:Y:S01]  /*6170*/  UISETP.NE.AND UP0, UPT, UR38, 0x1, UPT ;  /* 0x000000012600788c */ /* 0x000fe2000bf05270 */
[----:B------:R-:W-:Y:S01]  /*6180*/  LOP3.LUT P0, RZ, R57, 0x3f0, RZ, 0xc0, !PT ;  /* 0x000003f039ff7812 */ /* 0x000fe2000780c0ff */
[----:B------:R-:W-:Y:S01]  /*6190*/  USHF.L.U32 UR50, UR16, 0x6, URZ ;  /* 0x0000000610327899 */ /* 0x000fe200080006ff */
[----:B------:R-:W-:Y:S01]  /*61a0*/  BSSY.RECONVERGENT B6, `(.L_x_94) ;  /* 0x0000034000067945 */ /* 0x000fe20003800200 */
[----:B------:R-:W-:Y:S01]  /*61b0*/  USHF.L.U32 UR49, UR20, 0x7, URZ ;  /* 0x0000000714317899 */ /* 0x000fe200080006ff */
[----:B------:R-:W-:Y:S06]  /*61c0*/  IADD3 R59, PT, PT, R59, 0x1, RZ ;  /* 0x000000013b3b7810 */ /* 0x000fec0007ffe0ff */
[----:B------:R-:W2:Y:S01]  /*61d0*/  @!UP0 LDCU.128 UR12, c[0x0][0xb10] ;  /* 0x00016200ff0c87ac */ /* 0x000ea20008000c00 */
[----:B------:R-:W3:Y:S01]  /*61e0*/  @!UP0 LDCU UR5, c[0x0][0xb0c] ;  /* 0x00016180ff0587ac */ /* 0x000ee20008000800 */
[----:B------:R-:W4:Y:S01]  /*61f0*/  @!UP0 LDCU UR10, c[0x0][0xb20] ;  /* 0x00016400ff0a87ac */ /* 0x000f220008000800 */
[----:B--2---:R-:W-:Y:S02]  /*6200*/  UIMAD.WIDE.U32 UR8, UR37, UR12, URZ ;  /* 0x0000000c250872a5 */ /* 0x004fe4000f8e00ff */
[----:B------:R-:W-:Y:S02]  /*6210*/  UIMAD.WIDE.U32 UR6, UR36, UR15, URZ ;  /* 0x0000000f240672a5 */ /* 0x000fe4000f8e00ff */
[----:B------:R-:W-:Y:S03]  /*6220*/  @!UP0 UISETP.NE.AND UP1, UPT, UR14, 0x1, UPT ;  /* 0x000000010e00888c */ /* 0x000fe6000bf25270 */
[----:B------:R-:W-:Y:S01]  /*6230*/  @!UP0 UMOV UR4, UR9 ;  /* 0x0000000900048c82 */ /* 0x000fe20008000000 */
[----:B---3--:R-:W-:Y:S02]  /*6240*/  @!UP0 UISETP.NE.AND UP2, UPT, UR5, 0x1, UPT ;  /* 0x000000010500888c */ /* 0x008fe4000bf45270 */
[----:B------:R-:W-:Y:S01]  /*6250*/  @!UP0 USHF.R.U32.HI UR4, URZ, UR13, UR4 ;  /* 0x0000000dff048299 */ /* 0x000fe20008011604 */
[----:B------:R-:W-:Y:S02]  /*6260*/  @!UP0 UMOV UR6, UR7 ;  /* 0x0000000700068c82 */ /* 0x000fe40008000000 */
[----:B----4-:R-:W-:Y:S02]  /*6270*/  @!UP0 USHF.R.U32.HI UR6, URZ, UR10, UR6 ;  /* 0x0000000aff068299 */ /* 0x010fe40008011606 */
[----:B------:R-:W-:Y:S02]  /*6280*/  @!UP0 USEL UR7, UR37, UR4, !UP2 ;  /* 0x0000000425078287 */ /* 0x000fe4000d000000 */
[----:B------:R-:W-:Y:S04]  /*6290*/  @!UP0 USEL UR6, UR36, UR6, !UP1 ;  /* 0x0000000624068287 */ /* 0x000fe8000c800000 */
[----:B------:R-:W-:Y:S02]  /*62a0*/  @!UP0 UIADD3 UR4, UPT, UPT, -UR7, UR6, URZ ;  /* 0x0000000607048290 */ /* 0x000fe4000fffe1ff */
[----:B------:R-:W-:Y:S02]  /*62b0*/  @!UP0 UIADD3 UR6, UPT, UPT, UR7, -UR6, URZ ;  /* 0x8000000607068290 */ /* 0x000fe4000fffe0ff */
[----:B------:R-:W-:Y:S02]  /*62c0*/  @!UP0 UIMAD UR37, UR4, UR5, UR37 ;  /* 0x00000005042582a4 */ /* 0x000fe4000f8e0225 */
[----:B------:R-:W-:Y:S01]  /*62d0*/  @!UP0 UIMAD UR36, UR6, UR14, UR36 ;  /* 0x0000000e062482a4 */ /* 0x000fe2000f8e0224 */
[----:B------:R-:W-:Y:S11]  /*62e0*/  @!P0 BRA `(.L_x_95) ;  /* 0x00000000007c8947 */ /* 0x000ff60003800000 */
[----:B------:R-:W2:Y:S01]  /*62f0*/  LDCU.64 UR8, c[0x4][0x80] ;  /* 0x01001000ff0877ac */ /* 0x000ea20008000a00 */
[----:B------:R-:W-:Y:S01]  /*6300*/  MOV R2, 0x0 ;  /* 0x0000000000027802 */ /* 0x000fe20000000f00 */
[----:B------:R-:W-:Y:S02]  /*6310*/  HFMA2 R12, -RZ, RZ, 0, 5.9604644775390625e-08 ;  /* 0x00000001ff0c7431 */ /* 0x000fe400000001ff */
[----:B------:R-:W-:Y:S01]  /*6320*/  IMAD.MOV.U32 R8, RZ, RZ, 0x70 ;  /* 0x00000070ff087424 */ /* 0x000fe200078e00ff */
[----:B------:R3:W4:Y:S01]  /*6330*/  LDC.64 R14, c[0x4][R2] ;  /* 0x01000000020e7b82 */ /* 0x0007220000000a00 */
[----:B------:R-:W1:Y:S01]  /*6340*/  LDCU.64 UR6, c[0x4][0x88] ;  /* 0x01001100ff0677ac */ /* 0x000e620008000a00 */
[----:B------:R-:W-:Y:S01]  /*6350*/  IMAD.MOV.U32 R13, RZ, RZ, RZ ;  /* 0x000000ffff0d7224 */ /* 0x000fe200078e00ff */
[----:B------:R-:W1:Y:S01]  /*6360*/  LDCU.64 UR4, c[0x4][0x8] ;  /* 0x01000100ff0477ac */ /* 0x000e620008000a00 */
[----:B--2---:R-:W-:Y:S01]  /*6370*/  MOV R5, UR9 ;  /* 0x0000000900057c02 */ /* 0x004fe20008000f00 */
[----:B------:R-:W-:Y:S01]  /*6380*/  IMAD.U32 R4, RZ, RZ, UR8 ;  /* 0x00000008ff047e24 */ /* 0x000fe2000f8e00ff */
[----:B-1----:R-:W-:Y:S01]  /*6390*/  MOV R7, UR7 ;  /* 0x0000000700077c02 */ /* 0x002fe20008000f00 */
[----:B------:R-:W-:Y:S01]  /*63a0*/  IMAD.U32 R6, RZ, RZ, UR6 ;  /* 0x00000006ff067e24 */ /* 0x000fe2000f8e00ff */
[----:B------:R-:W-:Y:S01]  /*63b0*/  MOV R11, UR5 ;  /* 0x00000005000b7c02 */ /* 0x000fe20008000f00 */
[----:B------:R-:W-:Y:S02]  /*63c0*/  IMAD.U32 R10, RZ, RZ, UR4 ;  /* 0x00000004ff0a7e24 */ /* 0x000fe4000f8e00ff */
[----:B------:R-:W-:Y:S07]  /*63d0*/  LEPC R20, `(.L_x_96) ;  /* 0x000000001014794e */ /* 0x000fee0000000000 */
[----:B---345:R-:W-:Y:S05]  /*63e0*/  CALL.ABS.NOINC R14 ;  /* 0x000000000e007343 */ /* 0x038fea0003c00000 */
.L_x_96:
[----:B------:R-:W1:Y:S01]  /*63f0*/  LDCU.64 UR8, c[0x4][0x80] ;  /* 0x01001000ff0877ac */ /* 0x000e620008000a00 */
[----:B------:R-:W2:Y:S01]  /*6400*/  LDC.64 R2, c[0x4][R2] ;  /* 0x0100000002027b82 */ /* 0x000ea20000000a00 */
[----:B------:R-:W-:Y:S02]  /*6410*/  HFMA2 R12, -RZ, RZ, 0, 5.9604644775390625e-08 ;  /* 0x00000001ff0c7431 */ /* 0x000fe400000001ff */
[----:B------:R-:W-:Y:S02]  /*6420*/  IMAD.MOV.U32 R8, RZ, RZ, 0x70 ;  /* 0x00000070ff087424 */ /* 0x000fe400078e00ff */
[----:B------:R-:W-:Y:S01]  /*6430*/  IMAD.MOV.U32 R13, RZ, RZ, RZ ;  /* 0x000000ffff0d7224 */ /* 0x000fe200078e00ff */
[----:B------:R-:W3:Y:S01]  /*6440*/  LDCU.64 UR6, c[0x4][0x88] ;  /* 0x01001100ff0677ac */ /* 0x000ee20008000a00 */
[----:B------:R-:W4:Y:S01]  /*6450*/  LDCU.64 UR4, c[0x4][0x8] ;  /* 0x01000100ff0477ac */ /* 0x000f220008000a00 */
[----:B-1----:R-:W-:Y:S02]  /*6460*/  MOV R4, UR8 ;  /* 0x0000000800047c02 */ /* 0x002fe40008000f00 */
[----:B------:R-:W-:Y:S02]  /*6470*/  MOV R5, UR9 ;  /* 0x0000000900057c02 */ /* 0x000fe40008000f00 */
[----:B---3--:R-:W-:Y:S01]  /*6480*/  MOV R7, UR7 ;  /* 0x0000000700077c02 */ /* 0x008fe20008000f00 */
[----:B------:R-:W-:Y:S01]  /*6490*/  IMAD.U32 R6, RZ, RZ, UR6 ;  /* 0x00000006ff067e24 */ /* 0x000fe2000f8e00ff */
[----:B----4-:R-:W-:Y:S01]  /*64a0*/  MOV R11, UR5 ;  /* 0x00000005000b7c02 */ /* 0x010fe20008000f00 */
[----:B------:R-:W-:Y:S02]  /*64b0*/  IMAD.U32 R10, RZ, RZ, UR4 ;  /* 0x00000004ff0a7e24 */ /* 0x000fe4000f8e00ff */
[----:B------:R-:W-:Y:S07]  /*64c0*/  LEPC R20, `(.L_x_95) ;  /* 0x000000001014794e */ /* 0x000fee0000000000 */
[----:B--2---:R-:W-:Y:S05]  /*64d0*/  CALL.ABS.NOINC R2 ;  /* 0x0000000002007343 */ /* 0x004fea0003c00000 */
.L_x_95:
[----:B------:R-:W-:Y:S05]  /*64e0*/  BSYNC.RECONVERGENT B6 ;  /* 0x0000000000067941 */ /* 0x000fea0003800200 */
.L_x_94:
[----:B------:R-:W-:Y:S01]  /*64f0*/  R2UR UR5, R67 ;  /* 0x00000000430572ca */ /* 0x000fe200000e0000 */
[----:B------:R-:W-:Y:S01]  /*6500*/  UISETP.NE.AND UP2, UPT, UR62, URZ, UPT ;  /* 0x000000ff3e00728c */ /* 0x000fe2000bf45270 */
[----:B------:R-:W-:Y:S02]  /*6510*/  R2UR UR4, R66 ;  /* 0x00000000420472ca */ /* 0x000fe400000e0000 */
[----:B------:R-:W-:Y:S02]  /*6520*/  ISETP.NE.U32.AND P4, PT, R50, RZ, PT ;  /* 0x000000ff3200720c */ /* 0x000fe40003f85070 */
[----:B------:R-:W-:Y:S02]  /*6530*/  ISETP.NE.U32.AND P2, PT, RZ, UR56, PT ;  /* 0x00000038ff007c0c */ /* 0x000fe4000bf45070 */
[----:B------:R-:W-:Y:S02]  /*6540*/  PLOP3.LUT P1, PT, PT, PT, UP2, 0x80, 0x8 ;  /* 0x000000000008781c */ /* 0x000fe40003f2f028 */
[----:B------:R-:W-:Y:S02]  /*6550*/  ISETP.NE.AND.EX P4, PT, R51, RZ, PT, P4 ;  /* 0x000000ff3300720c */ /* 0x000fe40003f85340 */
[----:B------:R-:W-:Y:S01]  /*6560*/  ISETP.NE.AND.EX P2, PT, RZ, UR57, PT, P2 ;  /* 0x00000039ff007c0c */ /* 0x000fe2000bf45320 */
[----:B------:R-:W-:Y:S04]  /*6570*/  UISETP.NE.U32.AND UP0, UPT, UR5, URZ, UPT ;  /* 0x000000ff0500728c */ /* 0x000fe8000bf05070 */
[----:B------:R-:W-:Y:S02]  /*6580*/  UISETP.NE.AND.EX UP1, UPT, UR4, URZ, UPT, UP0 ;  /* 0x000000ff0400728c */ /* 0x000fe4000bf25300 */
[----:B------:R-:W-:Y:S02]  /*6590*/  UPLOP3.LUT UP0, UPT, UPT, UPT, UPT, 0x40, 0x4 ;  /* 0x000000000004789c */ /* 0x000fe40003f0e870 */
[----:B------:R-:W-:Y:S06]  /*65a0*/  @UP2 UPLOP3.LUT UP0, UPT, UPT, UPT, UP1, 0x80, 0x8 ;  /* 0x000000000008289c */ /* 0x000fec0003f0f010 */
[----:B------:R-:W-:Y:S01]  /*65b0*/  PLOP3.LUT P0, PT, PT, PT, UP0, 0x80, 0x8 ;  /* 0x000000000008781c */ /* 0x000fe20003f0f008 */
[----:B------:R-:W-:Y:S01]  /*65c0*/  @!UPT UIADD3 URZ, UPT, UPT, URZ, URZ, URZ ;  /* 0x000000fffffff290 */ /* 0x000fe2000fffe0ff */
[----:B------:R-:W-:Y:S11]  /*65d0*/  BRA.U !UP1, `(.L_x_97) ;  /* 0x0000000109407547 */ /* 0x000ff6000b800000 */
[----:B------:R-:W-:Y:S01]  /*65e0*/  UISETP.NE.U32.AND UP0, UPT, UR56, URZ, UPT ;  /* 0x000000ff3800728c */ /* 0x000fe2000bf05070 */
[----:B------:R-:W-:Y:S01]  /*65f0*/  R2UR UR6, R67 ;  /* 0x00000000430672ca */ /* 0x000fe200000e0000 */
[----:B------:R-:W2:Y:S01]  /*6600*/  LDCU.64 UR8, c[0x0][0x358] ;  /* 0x00006b00ff0877ac */ /* 0x000ea20008000a00 */
[----:B------:R-:W-:Y:S02]  /*6610*/  HFMA2 R53, -RZ, RZ, 0, 5.9604644775390625e-08 ;  /* 0x00000001ff357431 */ /* 0x000fe400000001ff */
[----:B-1----:R-:W-:Y:S01]  /*6620*/  IMAD.MOV.U32 R0, RZ, RZ, 0x1 ;  /* 0x00000001ff007424 */ /* 0x002fe200078e00ff */
[----:B------:R-:W-:Y:S06]  /*6630*/  UISETP.NE.AND.EX UP0, UPT, UR57, URZ, UPT, UP0 ;  /* 0x000000ff3900728c */ /* 0x000fec000bf05300 */
[----:B------:R-:W-:Y:S05]  /*6640*/  PLOP3.LUT P3, PT, PT, PT, UP0, 0x80, 0x8 ;  /* 0x000000000008781c */ /* 0x000fea0003f6f008 */
[----:B------:R-:W1:Y:S01]  /*6650*/  @UP0 LDCU.64 UR4, c[0x0][0x888] ;  /* 0x00011100ff0407ac */ /* 0x000e620008000a00 */
[----:B------:R-:W-:Y:S07]  /*6660*/  @UP0 UIMAD UR6, UR60, UR6, URZ ;  /* 0x000000063c0602a4 */ /* 0x000fee000f8e02ff */
[----:B------:R-:W-:Y:S01]  /*6670*/  @!P3 PRMT R53, R0, 0x7610, R53 ;  /* 0x000076100035b816 */ /* 0x000fe20000000035 */
[----:B-1----:R-:W-:Y:S06]  /*6680*/  @UP0 UIMAD.WIDE UR4, UR6, 0x4, UR4 ;  /* 0x00000004060408a5 */ /* 0x002fec000f8e0204 */
[----:B------:R-:W-:Y:S02]  /*6690*/  IMAD.U32 R2, RZ, RZ, UR4 ;  /* 0x00000004ff027e24 */ /* 0x000fe4000f8e00ff */
[----:B------:R-:W-:Y:S03]  /*66a0*/  IMAD.U32 R3, RZ, RZ, UR5 ;  /* 0x00000005ff037e24 */ /* 0x000fe6000f8e00ff */
[----:B------:R-:W1:Y:S02]  /*66b0*/  @!UP0 LDCU UR4, c[0x0][0x880] ;  /* 0x00011000ff0487ac */ /* 0x000e640008000800 */
[----:B--2--5:R2:W5:Y:S02]  /*66c0*/  @P3 LDG.E R27, desc[UR8][R2.64] ;  /* 0x00000008021b3981 */ /* 0x024564000c1e1900 */
[----:B-12---:R-:W-:Y:S02]  /*66d0*/  @!P3 MOV R27, UR4 ;  /* 0x00000004001bbc02 */ /* 0x006fe40008000f00 */
.L_x_97:
[----:B------:R-:W-:Y:S05]  /*66e0*/  @!P4 BRA `(.L_x_98) ;  /* 0x000000000024c947 */ /* 0x000fea0003800000 */
[----:B------:R-:W-:Y:S01]  /*66f0*/  ISETP.NE.U32.AND P3, PT, R48, RZ, PT ;  /* 0x000000ff3000720c */ /* 0x000fe20003f65070 */
[----:B------:R-:W2:Y:S03]  /*6700*/  LDCU.64 UR4, c[0x0][0x358] ;  /* 0x00006b00ff0477ac */ /* 0x000ea60008000a00 */
[----:B------:R-:W-:Y:S11]  /*6710*/  ISETP.NE.AND.EX P3, PT, R49, RZ, PT, P3 ;  /* 0x000000ff3100720c */ /* 0x000ff60003f65330 */
[----:B------:R-:W-:Y:S02]  /*6720*/  @!UPT UIADD3 URZ, UPT, UPT, URZ, URZ, URZ ;  /* 0x000000fffffff290 */ /* 0x000fe4000fffe0ff */
[----:B------:R-:W3:Y:S01]  /*6730*/  @P3 LDC.64 R2, c[0x0][0x8a8] ;  /* 0x00022a00ff023b82 */ /* 0x000ee20000000a00 */
[----:B-1----:R-:W-:Y:S04]  /*6740*/  @P3 IMAD R0, R50, UR60, RZ ;  /* 0x0000003c32003c24 */ /* 0x002fe8000f8e02ff */
[----:B---3--:R-:W-:Y:S05]  /*6750*/  @P3 IMAD.WIDE R2, R0, 0x4, R2 ;  /* 0x0000000400023825 */ /* 0x008fea00078e0202 */
[----:B--2--5:R2:W5:Y:S02]  /*6760*/  @P3 LDG.E R24, desc[UR4][R2.64] ;  /* 0x0000000402183981 */ /* 0x024564000c1e1900 */
[----:B--2---:R-:W3:Y:S02]  /*6770*/  @!P3 LDC R24, c[0x0][0x8a0] ;  /* 0x00022800ff18bb82 */ /* 0x004ee40000000800 */
.L_x_98:
[----:B-----5:R-:W-:Y:S01]  /*6780*/  FSETP.NEU.AND P3, PT, R27, RZ, PT ;  /* 0x000000ff1b00720b */ /* 0x020fe20003f6d000 */
[----:B------:R-:W-:Y:S01]  /*6790*/  IMAD.SHL.U32 R74, R52, 0x4, RZ ;  /* 0x00000004344a7824 */ /* 0x000fe200078e00ff */
[----:B------:R-:W-:Y:S01]  /*67a0*/  SEL R4, RZ, 0xffffffff, P2 ;  /* 0xffffffffff047807 */ /* 0x000fe20001000000 */
[----:B------:R-:W-:Y:S01]  /*67b0*/  BSSY B1, `(.L_x_99) ;  /* 0x0000044000017945 */ /* 0x000fe20003800000 */
[----:B------:R-:W-:Y:S01]  /*67c0*/  @P1 LOP3.LUT P2, RZ, R53, 0xff, RZ, 0xc0, !PT ;  /* 0x000000ff35ff1812 */ /* 0x000fe2000784c0ff */
[----:B------:R-:W-:Y:S01]  /*67d0*/  VIADD R70, R74, UR43 ;  /* 0x0000002b4a467c36 */ /* 0x000fe20008000000 */
[----:B-1----:R-:W-:Y:S01]  /*67e0*/  @P1 SEL R0, RZ, 0xffffffff, P3 ;  /* 0xffffffffff001807 */ /* 0x002fe20001800000 */
[----:B------:R-:W-:Y:S01]  /*67f0*/  IMAD.MOV.U32 R75, RZ, RZ, 0x1 ;  /* 0x00000001ff4b7424 */ /* 0x000fe200078e00ff */
[----:B------:R-:W-:Y:S01]  /*6800*/  LOP3.LUT R62, R62, 0x1, RZ, 0x3c, !PT ;  /* 0x000000013e3e7812 */ /* 0x000fe200078e3cff */
[----:B------:R-:W-:Y:S01]  /*6810*/  IMAD.MOV.U32 R73, RZ, RZ, RZ ;  /* 0x000000ffff497224 */ /* 0x000fe200078e00ff */
[----:B------:R-:W-:Y:S02]  /*6820*/  @P0 SEL R0, R4, R0, !P2 ;  /* 0x0000000004000207 */ /* 0x000fe40005000000 */
[----:B------:R-:W-:Y:S02]  /*6830*/  CS2R R38, SRZ ;  /* 0x0000000000267805 */ /* 0x000fe4000001ff00 */
[----:B------:R-:W-:Y:S02]  /*6840*/  LEA R26, R22, UR43, 0x3 ;  /* 0x0000002b161a7c11 */ /* 0x000fe4000f8e18ff */
[----:B------:R-:W-:Y:S02]  /*6850*/  CS2R R36, SRZ ;  /* 0x0000000000247805 */ /* 0x000fe4000001ff00 */
[----:B------:R-:W-:Y:S02]  /*6860*/  @P1 LOP3.LUT R0, R0, 0x1, RZ, 0xc0, !PT ;  /* 0x0000000100001812 */ /* 0x000fe400078ec0ff */
[----:B------:R-:W-:Y:S02]  /*6870*/  CS2R R34, SRZ ;  /* 0x0000000000227805 */ /* 0x000fe4000001ff00 */
[----:B------:R-:W-:Y:S02]  /*6880*/  SHF.L.U32 R2, R61, 0x1f, RZ ;  /* 0x0000001f3d027819 */ /* 0x000fe400000006ff */
[----:B------:R-:W-:Y:S02]  /*6890*/  CS2R R32, SRZ ;  /* 0x0000000000207805 */ /* 0x000fe4000001ff00 */
[----:B------:R-:W-:Y:S02]  /*68a0*/  ISETP.NE.U32.OR P6, PT, R0, 0x1, !P1 ;  /* 0x000000010000780c */ /* 0x000fe40004fc5470 */
[----:B------:R-:W-:Y:S02]  /*68b0*/  CS2R R42, SRZ ;  /* 0x00000000002a7805 */ /* 0x000fe4000001ff00 */
[----:B------:R-:W-:Y:S02]  /*68c0*/  PLOP3.LUT P2, PT, PT, PT, UP1, 0x80, 0x8 ;  /* 0x000000000008781c */ /* 0x000fe40003f4f018 */
[----:B------:R-:W-:Y:S02]  /*68d0*/  CS2R R40, SRZ ;  /* 0x0000000000287805 */ /* 0x000fe4000001ff00 */
[----:B------:R-:W-:Y:S02]  /*68e0*/  LEA.HI R25, R22, R22, RZ, 0x1 ;  /* 0x0000001616197211 */ /* 0x000fe400078f08ff */
[----:B------:R-:W-:Y:S02]  /*68f0*/  CS2R R46, SRZ ;  /* 0x00000000002e7805 */ /* 0x000fe4000001ff00 */
[----:B------:R-:W-:Y:S02]  /*6900*/  LOP3.LUT P4, R58, R53, 0xff, RZ, 0xc0, !PT ;  /* 0x000000ff353a7812 */ /* 0x000fe4000788c0ff */
[----:B------:R-:W-:Y:S02]  /*6910*/  CS2R R44, SRZ ;  /* 0x00000000002c7805 */ /* 0x000fe4000001ff00 */
[----:B------:R-:W-:Y:S01]  /*6920*/  SEL R3, RZ, 0xffffffff, P3 ;  /* 0xffffffffff037807 */ /* 0x000fe20001800000 */
[----:B------:R-:W-:Y:S01]  /*6930*/  VIADD R71, R70, 0x400 ;  /* 0x0000040046477836 */ /* 0x000fe20000000000 */
[----:B------:R-:W-:Y:S01]  /*6940*/  P2R R68, PR, RZ, 0x40 ;  /* 0x00000040ff447803 */ /* 0x000fe20000000000 */
[----:B------:R-:W-:Y:S01]  /*6950*/  IMAD.IADD R69, R63, 0x1, R70 ;  /* 0x000000013f457824 */ /* 0x000fe200078e0246 */
[----:B------:R-:W-:Y:S02]  /*6960*/  @P6 SHF.L.U32 R0, R62, 0x1f, RZ ;  /* 0x0000001f3e006819 */ /* 0x000fe400000006ff */
[----:B------:R-:W-:Y:S02]  /*6970*/  @P2 SEL R3, R4, R3, !P4 ;  /* 0x0000000304032207 */ /* 0x000fe40006000000 */
[----:B------:R1:W2:Y:S02]  /*6980*/  @P6 SYNCS.PHASECHK.TRANS64.TRYWAIT P1, [UR43+0x20], R0 ;  /* 0x00002000ff0065a7 */ /* 0x0002a4000802112b */
[----:B------:R-:W-:Y:S04]  /*6990*/  LOP3.LUT R3, R3, 0x1, RZ, 0xc0, !PT ;  /* 0x0000000103037812 */ /* 0x000fe800078ec0ff */
[----:B------:R-:W-:Y:S04]  /*69a0*/  ISETP.NE.U32.AND P5, PT, R3, 0x1, PT ;  /* 0x000000010300780c */ /* 0x000fe80003fa5070 */
[----:B------:R-:W-:Y:S01]  /*69b0*/  P2R R76, PR, RZ, 0x20 ;  /* 0x00000020ff4c7803 */ /* 0x000fe20000000000 */
[----:B------:R4:W3:Y:S01]  /*69c0*/  SYNCS.PHASECHK.TRANS64.TRYWAIT P0, [R26+URZ+0x90], R2 ;  /* 0x000090021a0075a7 */ /* 0x0008e200080011ff */
[C---:B-1----:R-:W-:Y:S01]  /*69d0*/  IMAD.SHL.U32 R0, R25.reuse, 0x40, RZ ;  /* 0x0000004019007824 */ /* 0x042fe200078e00ff */
[----:B------:R-:W-:Y:S04]  /*69e0*/  LOP3.LUT R25, R25, 0xffe, RZ, 0xc0, !PT ;  /* 0x00000ffe19197812 */ /* 0x000fe800078ec0ff */
[----:B------:R-:W-:Y:S01]  /*69f0*/  LOP3.LUT R0, R0, 0xffffff80, RZ, 0xc0, !PT ;  /* 0xffffff8000007812 */ /* 0x000fe200078ec0ff */
[----:B------:R-:W-:Y:S04]  /*6a00*/  IMAD.IADD R25, R22, 0x1, -R25 ;  /* 0x0000000116197824 */ /* 0x000fe800078e0a19 */
[----:B------:R-:W-:Y:S04]  /*6a10*/  IMAD.IADD R0, R23, 0x1, R0 ;  /* 0x0000000117007824 */ /* 0x000fe800078e0200 */
[----:B------:R-:W-:Y:S01]  /*6a20*/  IMAD R25, R25, 0x100000, R0 ;  /* 0x0010000019197824 */ /* 0x000fe200078e0200 */
[----:B--2---:R-:W-:Y:S01]  /*6a30*/  @P6 SEL R75, RZ, 0x1, !P1 ;  /* 0x00000001ff4b6807 */ /* 0x004fe20004800000 */
[----:B----4-:R-:W-:Y:S06]  /*6a40*/  @!P6 BRA `(.L_x_100) ;  /* 0x000000000068e947 */ /* 0x010fec0003800000 */
[C---:B------:R-:W-:Y:S01]  /*6a50*/  @P5 IMAD R5, R64.reuse, 0x4, R71 ;  /* 0x0000000440055824 */ /* 0x040fe200078e0247 */
[----:B------:R-:W-:Y:S01]  /*6a60*/  ISETP.NE.AND P1, PT, R75, RZ, PT ;  /* 0x000000ff4b00720c */ /* 0x000fe20003f25270 */
[----:B------:R-:W-:Y:S01]  /*6a70*/  @P5 IMAD R4, R64, 0x4, R70 ;  /* 0x0000000440045824 */ /* 0x000fe200078e0246 */
[----:B------:R-:W-:Y:S01]  /*6a80*/  BSSY B0, `(.L_x_101) ;  /* 0x000000e000007945 */ /* 0x000fe20003800000 */
[----:B------:R-:W-:Y:S01]  /*6a90*/  IMAD.MOV.U32 R38, RZ, RZ, RZ ;  /* 0x000000ffff267224 */ /* 0x000fe200078e00ff */
[----:B------:R-:W-:Y:S01]  /*6aa0*/  CS2R R34, SRZ ;  /* 0x0000000000227805 */ /* 0x000fe2000001ff00 */
[----:B------:R-:W-:Y:S01]  /*6ab0*/  @P5 IMAD.IADD R5, R63, 0x1, R5 ;  /* 0x000000013f055824 */ /* 0x000fe200078e0205 */
[----:B------:R-:W-:Y:S02]  /*6ac0*/  CS2R R32, SRZ ;  /* 0x0000000000207805 */ /* 0x000fe4000001ff00 */
[----:B------:R-:W-:Y:S02]  /*6ad0*/  CS2R R36, SRZ ;  /* 0x0000000000247805 */ /* 0x000fe4000001ff00 */
[----:B------:R-:W-:Y:S02]  /*6ae0*/  CS2R R46, SRZ ;  /* 0x00000000002e7805 */ /* 0x000fe4000001ff00 */
[----:B------:R-:W-:Y:S02]  /*6af0*/  CS2R R44, SRZ ;  /* 0x00000000002c7805 */ /* 0x000fe4000001ff00 */
[----:B------:R-:W-:Y:S02]  /*6b00*/  CS2R R42, SRZ ;  /* 0x00000000002a7805 */ /* 0x000fe4000001ff00 */
[----:B------:R-:W-:Y:S01]  /*6b10*/  CS2R R40, SRZ ;  /* 0x0000000000287805 */ /* 0x000fe2000001ff00 */
[----:B------:R-:W-:Y:S06]  /*6b20*/  @P1 BRA `(.L_x_102) ;  /* 0x00000000000c1947 */ /* 0x000fec0003800000 */
[----:B------:R-:W-:Y:S04]  /*6b30*/  SHF.L.U32 R3, R62, 0x1f, RZ ;  /* 0x0000001f3e037819 */ /* 0x000fe800000006ff */
[----:B------:R-:W1:Y:S02]  /*6b40*/  SYNCS.PHASECHK.TRANS64.TRYWAIT P1, [UR43+0x20], R3 ;  /* 0x00002003ff0075a7 */ /* 0x000e64000802112b */
[----:B-1----:R-:W-:Y:S05]  /*6b50*/  @!P1 BRA `(.L_x_103) ;  /* 0x0000003000689947 */ /* 0x002fea0003800000 */
.L_x_102:
[----:B------:R-:W-:Y:S05]  /*6b60*/  BSYNC B0 ;  /* 0x0000000000007941 */ /* 0x000fea0003800000 */
.L_x_101:
[----:B------:R-:W-:Y:S01]  /*6b70*/  ISETP.NE.AND P1, PT, R76, RZ, PT ;  /* 0x000000ff4c00720c */ /* 0x000fe20003f25270 */
[----:B------:R-:W-:Y:S11]  /*6b80*/  HFMA2 R73, -RZ, RZ, 0, 5.9604644775390625e-08 ;  /* 0x00000001ff497431 */ /* 0x000ff600000001ff */
[----:B------:R-:W-:Y:S01]  /*6b90*/  @!UPT UIADD3 URZ, UPT, UPT, URZ, URZ, URZ ;  /* 0x000000fffffff290 */ /* 0x000fe2000fffe0ff */
[----:B------:R-:W-:Y:S05]  /*6ba0*/  @P1 WARPSYNC.ALL ;  /* 0x0000000000001948 */ /* 0x000fea0003800000 */
[----:B------:R2:W4:Y:S04]  /*6bb0*/  @P1 LDSM.16.M88.4 R32, [R4+0x400] ;  /* 0x000400000420183b */ /* 0x0005280000000200 */
[----:B------:R2:W1:Y:S04]  /*6bc0*/  @P1 LDSM.16.M88.4 R36, [R5] ;  /* 0x000000000524183b */ /* 0x0004680000000200 */
[----:B------:R2:W1:Y:S04]  /*6bd0*/  @P1 LDSM.16.M88.4 R44, [R74+UR43+0x400] ;  /* 0x0004002b4a2c183b */ /* 0x0004680008000200 */
[----:B------:R2:W1:Y:S02]  /*6be0*/  @P1 LDSM.16.M88.4 R40, [R69+0x400] ;  /* 0x000400004528183b */ /* 0x0004640000000200 */
.L_x_100:
[----:B------:R-:W-:Y:S05]  /*6bf0*/  BSYNC B1 ;  /* 0x0000000000017941 */ /* 0x000fea0003800000 */
.L_x_99:
[----:B-1----:R-:W-:Y:S04]  /*6c00*/  SHF.R.U32.HI R0, RZ, 0x15, R25 ;  /* 0x00000015ff007819 */ /* 0x002fe80000011619 */
[----:B------:R-:W-:Y:S01]  /*6c10*/  LOP3.LUT P1, RZ, R0, 0x3, R54, 0x48, !PT ;  /* 0x0000000300ff7812 */ /* 0x000fe20007824836 */
[----:B------:R-:W-:Y:S01]  /*6c20*/  @!UPT UIADD3 URZ, UPT, UPT, URZ, URZ, URZ ;  /* 0x000000fffffff290 */ /* 0x000fe2000fffe0ff */
[----:B---3--:R-:W-:Y:S11]  /*6c30*/  @P0 BRA `(.L_x_104) ;  /* 0x0000000000080947 */ /* 0x008ff60003800000 */
[----:B------:R-:W1:Y:S02]  /*6c40*/  SYNCS.PHASECHK.TRANS64.TRYWAIT P0, [R26+URZ+0x90], R2 ;  /* 0x000090021a0075a7 */ /* 0x000e6400080011ff */
[----:B-1----:R-:W-:Y:S05]  /*6c50*/  @!P0 BRA `(.L_x_105) ;  /* 0x0000003000408947 */ /* 0x002fea0003800000 */
.L_x_104:
[----:B------:R-:W-:Y:S05]  /*6c60*/  @!P1 BRA `(.L_x_106) ;  /* 0x0000000000409947 */ /* 0x000fea0003800000 */
[----:B------:R-:W2:Y:S01]  /*6c70*/  LDCU.64 UR8, c[0x4][0x70] ;  /* 0x01000e00ff0877ac */ /* 0x000ea20008000a00 */
[----:B------:R-:W-:Y:S01]  /*6c80*/  MOV R3, 0x0 ;  /* 0x0000000000037802 */ /* 0x000fe20000000f00 */
[----:B------:R-:W-:Y:S02]  /*6c90*/  HFMA2 R12, -RZ, RZ, 0, 5.9604644775390625e-08 ;  /* 0x00000001ff0c7431 */ /* 0x000fe400000001ff */
[----:B------:R-:W-:Y:S02]  /*6ca0*/  IMAD.MOV.U32 R8, RZ, RZ, 0x192 ;  /* 0x00000192ff087424 */ /* 0x000fe400078e00ff */
[----:B------:R-:W-:Y:S01]  /*6cb0*/  IMAD.MOV.U32 R13, RZ, RZ, RZ ;  /* 0x000000ffff0d7224 */ /* 0x000fe200078e00ff */
[----:B------:R-:W3:Y:S01]  /*6cc0*/  LDCU.64 UR6, c[0x4][0x78] ;  /* 0x01000f00ff0677ac */ /* 0x000ee20008000a00 */
[----:B-1----:R-:W1:Y:S01]  /*6cd0*/  LDC.64 R2, c[0x4][R3] ;  /* 0x0100000003027b82 */ /* 0x002e620000000a00 */
[----:B------:R-:W5:Y:S01]  /*6ce0*/  LDCU.64 UR4, c[0x4][0x10] ;  /* 0x01000200ff0477ac */ /* 0x000f620008000a00 */
[----:B--2---:R-:W-:Y:S01]  /*6cf0*/  MOV R5, UR9 ;  /* 0x0000000900057c02 */ /* 0x004fe20008000f00 */
[----:B------:R-:W-:Y:S01]  /*6d00*/  IMAD.U32 R4, RZ, RZ, UR8 ;  /* 0x00000008ff047e24 */ /* 0x000fe2000f8e00ff */
[----:B---3--:R-:W-:Y:S01]  /*6d10*/  MOV R7, UR7 ;  /* 0x0000000700077c02 */ /* 0x008fe20008000f00 */
[----:B------:R-:W-:Y:S01]  /*6d20*/  IMAD.U32 R6, RZ, RZ, UR6 ;  /* 0x00000006ff067e24 */ /* 0x000fe2000f8e00ff */
[----:B-----5:R-:W-:Y:S01]  /*6d30*/  MOV R11, UR5 ;  /* 0x00000005000b7c02 */ /* 0x020fe20008000f00 */
[----:B------:R-:W-:Y:S02]  /*6d40*/  IMAD.U32 R10, RZ, RZ, UR4 ;  /* 0x00000004ff0a7e24 */ /* 0x000fe4000f8e00ff */
[----:B------:R-:W-:Y:S07]  /*6d50*/  LEPC R20, `(.L_x_106) ;  /* 0x000000001014794e */ /* 0x000fee0000000000 */
[----:B-1--4-:R-:W-:Y:S05]  /*6d60*/  CALL.ABS.NOINC R2 ;  /* 0x0000000002007343 */ /* 0x012fea0003c00000 */
.L_x_106:
[----:B------:R-:W-:Y:S01]  /*6d70*/  LOP3.LUT R20, R44, 0xffffe000, RZ, 0xc0, !PT ;  /* 0xffffe0002c147812 */ /* 0x000fe200078ec0ff */
[----:B------:R-:W-:Y:S05]  /*6d80*/  WARPSYNC.ALL ;  /* 0x0000000000007948 */ /* 0x000fea0003800000 */
[----:B------:R-:W-:Y:S01]  /*6d90*/  R2UR UR4, R25 ;  /* 0x00000000190472ca */ /* 0x000fe200000e0000 */
[----:B------:R-:W-:Y:S01]  /*6da0*/  IMAD.SHL.U32 R77, R64, 0x4, RZ ;  /* 0x00000004404d7824 */ /* 0x000fe200078e00ff */
[----:B------:R-:W-:Y:S01]  /*6db0*/  LOP3.LUT R21, R45, 0xffffe000, RZ, 0xc0, !PT ;  /* 0xffffe0002d157812 */ /* 0x000fe200078ec0ff */
[----:B------:R-:W-:Y:S01]  /*6dc0*/  BSSY.RECONVERGENT B0, `(.L_x_107) ;  /* 0x0000059000007945 */ /* 0x000fe20003800200 */
[----:B------:R-:W-:Y:S02]  /*6dd0*/  ISETP.NE.AND P0, PT, R65, RZ, PT ;  /* 0x000000ff4100720c */ /* 0x000fe40003f05270 */
[----:B------:R-:W-:Y:S05]  /*6de0*/  IADD3 R71, PT, PT, R71, R77, RZ ;  /* 0x0000004d47477210 */ /* 0x000fea0007ffe0ff */
[----:B------:R-:W-:Y:S02]  /*6df0*/  IMAD.IADD R72, R63, 0x1, R71 ;  /* 0x000000013f487824 */ /* 0x000fe400078e0247 */
[----:B--2---:R-:W2:Y:S02]  /*6e00*/  LDTM.16dp128bit.x8 R4, tmem[UR4] ;  /* 0x00000004000479ee */ /* 0x004ea40008180000 */
[C---:B--2---:R-:W-:Y:S01]  /*6e10*/  FMUL R0, R24.reuse, R4 ;  /* 0x0000000418007220 */ /* 0x044fe20000400000 */
[C---:B-1----:R-:W-:Y:S01]  /*6e20*/  FMUL R2, R24.reuse, R5 ;  /* 0x0000000518027220 */ /* 0x042fe20000400000 */
[C---:B------:R-:W-:Y:S01]  /*6e30*/  FMUL R3, R24.reuse, R6 ;  /* 0x0000000618037220 */ /* 0x040fe20000400000 */
[----:B------:R-:W-:Y:S01]  /*6e40*/  FMUL R4, R24, R8 ;  /* 0x0000000818047220 */ /* 0x000fe20000400000 */
[C---:B------:R-:W-:Y:S01]  /*6e50*/  FFMA R28, R27.reuse, R20, R0 ;  /* 0x000000141b1c7223 */ /* 0x040fe20000000000 */
[----:B------:R-:W-:Y:S01]  /*6e60*/  LOP3.LUT R0, R46, 0xffffe000, RZ, 0xc0, !PT ;  /* 0xffffe0002e007812 */ /* 0x000fe200078ec0ff */
[----:B------:R-:W-:Y:S01]  /*6e70*/  FFMA R29, R27, R21, R2 ;  /* 0x000000151b1d7223 */ /* 0x000fe20000000002 */
[----:B------:R-:W-:Y:S01]  /*6e80*/  LOP3.LUT R2, R47, 0xffffe000, RZ, 0xc0, !PT ;  /* 0xffffe0002f027812 */ /* 0x000fe200078ec0ff */
[C---:B------:R-:W-:Y:S01]  /*6e90*/  FMUL R5, R24.reuse, R9 ;  /* 0x0000000918057220 */ /* 0x040fe20000400000 */
[----:B------:R-:W-:Y:S01]  /*6ea0*/  F2FP.TF32.F32.PACK_B R28, R28 ;  /* 0x0000001cff1c723e */ /* 0x000fe200024050ff */
[C---:B------:R-:W-:Y:S01]  /*6eb0*/  FMUL R8, R24.reuse, R12 ;  /* 0x0000000c18087220 */ /* 0x040fe20000400000 */
[----:B------:R-:W-:Y:S01]  /*6ec0*/  F2FP.TF32.F32.PACK_B R29, R29 ;  /* 0x0000001dff1d723e */ /* 0x000fe200024050ff */
[C---:B------:R-:W-:Y:S01]  /*6ed0*/  FMUL R9, R24.reuse, R13 ;  /* 0x0000000d18097220 */ /* 0x040fe20000400000 */
[----:B------:R-:W-:Y:S01]  /*6ee0*/  FMUL R12, R24, R16 ;  /* 0x00000010180c7220 */ /* 0x000fe20000400000 */
[----:B------:R-:W-:Y:S01]  /*6ef0*/  LOP3.LUT R16, R40, 0xffffe000, RZ, 0xc0, !PT ;  /* 0xffffe00028107812 */ /* 0x000fe200078ec0ff */
[C---:B------:R-:W-:Y:S01]  /*6f00*/  FMUL R7, R24.reuse, R7 ;  /* 0x0000000718077220 */ /* 0x040fe20000400000 */
[----:B------:R-:W-:Y:S01]  /*6f10*/  FMUL R13, R24, R17 ;  /* 0x00000011180d7220 */ /* 0x000fe20000400000 */
[----:B------:R-:W-:Y:S01]  /*6f20*/  LOP3.LUT R17, R41, 0xffffe000, RZ, 0xc0, !PT ;  /* 0xffffe00029117812 */ /* 0x000fe200078ec0ff */
[----:B------:R-:W-:Y:S01]  /*6f30*/  FFMA R30, R27, R0, R3 ;  /* 0x000000001b1e7223 */ /* 0x000fe20000000003 */
[----:B------:R-:W-:Y:S01]  /*6f40*/  LOP3.LUT R0, R42, 0xffffe000, RZ, 0xc0, !PT ;  /* 0xffffe0002a007812 */ /* 0x000fe200078ec0ff */
[----:B------:R-:W-:Y:S01]  /*6f50*/  FMUL R6, R24, R10 ;  /* 0x0000000a18067220 */ /* 0x000fe20000400000 */
[----:B----4-:R-:W-:Y:S01]  /*6f60*/  LOP3.LUT R3, R33, 0xffffe000, RZ, 0xc0, !PT ;  /* 0xffffe00021037812 */ /* 0x010fe200078ec0ff */
[----:B------:R-:W-:Y:S01]  /*6f70*/  FFMA R31, R27, R2, R7 ;  /* 0x000000021b1f7223 */ /* 0x000fe20000000007 */
[----:B------:R-:W-:Y:S01]  /*6f80*/  LOP3.LUT R2, R43, 0xffffe000, RZ, 0xc0, !PT ;  /* 0xffffe0002b027812 */ /* 0x000fe200078ec0ff */
[C---:B------:R-:W-:Y:S01]  /*6f90*/  FFMA R4, R27.reuse, R16, R4 ;  /* 0x000000101b047223 */ /* 0x040fe20000000004 */
[----:B------:R-:W-:Y:S01]  /*6fa0*/  LOP3.LUT R16, R34, 0xffffe000, RZ, 0xc0, !PT ;  /* 0xffffe00022107812 */ /* 0x000fe200078ec0ff */
[C---:B------:R-:W-:Y:S01]  /*6fb0*/  FFMA R5, R27.reuse, R17, R5 ;  /* 0x000000111b057223 */ /* 0x040fe20000000005 */
[----:B------:R-:W-:Y:S01]  /*6fc0*/  F2FP.TF32.F32.PACK_B R30, R30 ;  /* 0x0000001eff1e723e */ /* 0x000fe200024050ff */
[C---:B------:R-:W-:Y:S01]  /*6fd0*/  FFMA R6, R27.reuse, R0, R6 ;  /* 0x000000001b067223 */ /* 0x040fe20000000006 */
[----:B------:R-:W-:Y:S01]  /*6fe0*/  LOP3.LUT R0, R32, 0xffffe000, RZ, 0xc0, !PT ;  /* 0xffffe00020007812 */ /* 0x000fe200078ec0ff */
[C---:B------:R-:W-:Y:S01]  /*6ff0*/  FMUL R11, R24.reuse, R11 ;  /* 0x0000000b180b7220 */ /* 0x040fe20000400000 */
[----:B------:R-:W-:Y:S01]  /*7000*/  F2FP.TF32.F32.PACK_B R31, R31 ;  /* 0x0000001fff1f723e */ /* 0x000fe200024050ff */
[----:B------:R-:W-:Y:S01]  /*7010*/  FMUL R10, R24, R14 ;  /* 0x0000000e180a7220 */ /* 0x000fe20000400000 */
[----:B------:R-:W-:Y:S01]  /*7020*/  F2FP.TF32.F32.PACK_B R4, R4 ;  /* 0x00000004ff04723e */ /* 0x000fe200024050ff */
[----:B------:R-:W-:Y:S01]  /*7030*/  FFMA R7, R27, R2, R11 ;  /* 0x000000021b077223 */ /* 0x000fe2000000000b */
[----:B------:R-:W-:Y:S01]  /*7040*/  LOP3.LUT R2, R35, 0xffffe000, RZ, 0xc0, !PT ;  /* 0xffffe00023027812 */ /* 0x000fe200078ec0ff */
[C---:B------:R-:W-:Y:S01]  /*7050*/  FFMA R8, R27.reuse, R0, R8 ;  /* 0x000000001b087223 */ /* 0x040fe20000000008 */
[----:B------:R-:W-:Y:S01]  /*7060*/  LOP3.LUT R0, R36, 0xffffe000, RZ, 0xc0, !PT ;  /* 0xffffe00024007812 */ /* 0x000fe200078ec0ff */
[----:B------:R1:W-:Y:S01]  /*7070*/  STSM.16.M88.4 [R70+0x400], R28 ;  /* 0x0004001c46007844 */ /* 0x0003e20000000200 */
[----:B------:R-:W-:Y:S01]  /*7080*/  F2FP.TF32.F32.PACK_B R5, R5 ;  /* 0x00000005ff05723e */ /* 0x000fe200024050ff */
[----:B------:R-:W-:Y:S01]  /*7090*/  FMUL R15, R24, R15 ;  /* 0x0000000f180f7220 */ /* 0x000fe20000400000 */
[----:B------:R-:W-:Y:S01]  /*70a0*/  F2FP.TF32.F32.PACK_B R6, R6 ;  /* 0x00000006ff06723e */ /* 0x000fe200024050ff */
[C---:B------:R-:W-:Y:S01]  /*70b0*/  FFMA R9, R27.reuse, R3, R9 ;  /* 0x000000031b097223 */ /* 0x040fe20000000009 */
[C---:B------:R-:W-:Y:S01]  /*70c0*/  FFMA R10, R27.reuse, R16, R10 ;  /* 0x000000101b0a7223 */ /* 0x040fe2000000000a */
[----:B------:R-:W-:Y:S01]  /*70d0*/  FFMA R11, R27, R2, R15 ;  /* 0x000000021b0b7223 */ /* 0x000fe2000000000f */
[----:B------:R-:W-:Y:S01]  /*70e0*/  LOP3.LUT R2, R37, 0xffffe000, RZ, 0xc0, !PT ;  /* 0xffffe00025027812 */ /* 0x000fe200078ec0ff */
[----:B------:R-:W-:Y:S01]  /*70f0*/  FFMA R12, R27, R0, R12 ;  /* 0x000000001b0c7223 */ /* 0x000fe2000000000c */
[----:B------:R-:W-:Y:S01]  /*7100*/  LOP3.LUT R3, R38, 0xffffe000, RZ, 0xc0, !PT ;  /* 0xffffe00026037812 */ /* 0x000fe200078ec0ff */
[C---:B------:R-:W-:Y:S01]  /*7110*/  FMUL R14, R24.reuse, R18 ;  /* 0x00000012180e7220 */ /* 0x040fe20000400000 */
[----:B------:R-:W-:Y:S01]  /*7120*/  LOP3.LUT R0, R39, 0xffffe000, RZ, 0xc0, !PT ;  /* 0xffffe00027007812 */ /* 0x000fe200078ec0ff */
[----:B------:R-:W-:Y:S01]  /*7130*/  FMUL R19, R24, R19 ;  /* 0x0000001318137220 */ /* 0x000fe20000400000 */
[----:B------:R-:W-:Y:S01]  /*7140*/  F2FP.TF32.F32.PACK_B R7, R7 ;  /* 0x00000007ff07723e */ /* 0x000fe200024050ff */
[C---:B------:R-:W-:Y:S01]  /*7150*/  FFMA R13, R27.reuse, R2, R13 ;  /* 0x000000021b0d7223 */ /* 0x040fe2000000000d */
[C---:B------:R-:W-:Y:S01]  /*7160*/  FFMA R14, R27.reuse, R3, R14 ;  /* 0x000000031b0e7223 */ /* 0x040fe2000000000e */
[----:B------:R-:W-:Y:S01]  /*7170*/  FFMA R15, R27, R0, R19 ;  /* 0x000000001b0f7223 */ /* 0x000fe20000000013 */
[----:B------:R-:W-:Y:S01]  /*7180*/  F2FP.TF32.F32.PACK_B R8, R8 ;  /* 0x00000008ff08723e */ /* 0x000fe200024050ff */
[----:B------:R1:W-:Y:S01]  /*7190*/  STSM.16.M88.4 [R69+0x400], R4 ;  /* 0x0004000445007844 */ /* 0x0003e20000000200 */
[----:B------:R-:W-:Y:S02]  /*71a0*/  F2FP.TF32.F32.PACK_B R9, R9 ;  /* 0x00000009ff09723e */ /* 0x000fe400024050ff */
[----:B------:R-:W-:Y:S02]  /*71b0*/  F2FP.TF32.F32.PACK_B R10, R10 ;  /* 0x0000000aff0a723e */ /* 0x000fe400024050ff */
[----:B------:R-:W-:Y:S02]  /*71c0*/  F2FP.TF32.F32.PACK_B R11, R11 ;  /* 0x0000000bff0b723e */ /* 0x000fe400024050ff */
[----:B------:R-:W-:Y:S02]  /*71d0*/  F2FP.TF32.F32.PACK_B R12, R12 ;  /* 0x0000000cff0c723e */ /* 0x000fe400024050ff */
[----:B------:R-:W-:Y:S01]  /*71e0*/  F2FP.TF32.F32.PACK_B R13, R13 ;  /* 0x0000000dff0d723e */ /* 0x000fe200024050ff */
[----:B------:R1:W-:Y:S01]  /*71f0*/  STSM.16.M88.4 [R71], R8 ;  /* 0x0000000847007844 */ /* 0x0003e20000000200 */
[----:B------:R-:W-:Y:S02]  /*7200*/  F2FP.TF32.F32.PACK_B R14, R14 ;  /* 0x0000000eff0e723e */ /* 0x000fe400024050ff */
[----:B------:R-:W-:Y:S05]  /*7210*/  F2FP.TF32.F32.PACK_B R15, R15 ;  /* 0x0000000fff0f723e */ /* 0x000fea00024050ff */
[----:B------:R1:W-:Y:S01]  /*7220*/  STSM.16.M88.4 [R72], R12 ;  /* 0x0000000c48007844 */ /* 0x0003e20000000200 */
[----:B------:R-:W-:Y:S01]  /*7230*/  @!PT LDS RZ, [RZ] ;  /* 0x00000000fffff984 */ /* 0x000fe20000000800 */
[----:B------:R-:W-:Y:S01]  /*7240*/  @!PT LDS RZ, [RZ] ;  /* 0x00000000fffff984 */ /* 0x000fe20000000800 */
[----:B------:R-:W-:Y:S01]  /*7250*/  @!PT LDS RZ, [RZ] ;  /* 0x00000000fffff984 */ /* 0x000fe20000000800 */
[----:B------:R-:W-:Y:S01]  /*7260*/  @!PT LDS RZ, [RZ] ;  /* 0x00000000fffff984 */ /* 0x000fe20000000800 */
[----:B------:R2:W-:Y:S07]  /*7270*/  MEMBAR.ALL.CTA ;  /* 0x0000000000007992 */ /* 0x0005ee0000008000 */
[----:B--2---:R-:W2:Y:S02]  /*7280*/  FENCE.VIEW.ASYNC.S ;  /* 0x00000000000073c6 */ /* 0x004ea40000000000 */
[----:B--2---:R-:W-:Y:S06]  /*7290*/  BAR.SYNC.DEFER_BLOCKING 0x1, 0x80 ;  /* 0x0042000000007b1d */ /* 0x004fec0000010000 */
[----:B------:R-:W-:Y:S05]  /*72a0*/  @P0 BRA `(.L_x_108) ;  /* 0x0000000000280947 */ /* 0x000fea0003800000 */
[----:B------:R-:W2:Y:S01]  /*72b0*/  LDCU.64 UR6, c[0x0][0x348] ;  /* 0x00006900ff0677ac */ /* 0x000ea20008000a00 */
[----:B------:R-:W-:Y:S01]  /*72c0*/  UIADD3 UR4, UPT, UPT, UR43, 0x400, URZ ;  /* 0x000004002b047890 */ /* 0x000fe2000fffe0ff */
[----:B------:R-:W-:Y:S05]  /*72d0*/  UMOV UR51, UR60 ;  /* 0x0000003c00337c82 */ /* 0x000fea0008000000 */
[----:B------:R-:W-:Y:S04]  /*72e0*/  MOV R57, UR4 ;  /* 0x0000000400397c02 */ /* 0x000fe80008000f00 */
[----:B------:R-:W-:Y:S01]  /*72f0*/  R2UR UR48, R57 ;  /* 0x00000000393072ca */ /* 0x000fe200000e0000 */
[----:B--2---:R-:W-:Y:S04]  /*7300*/  UIADD3 UR4, UP0, UPT, UR6, 0x680, URZ ;  /* 0x0000068006047890 */ /* 0x004fe8000ff1e0ff */
[----:B------:R-:W-:Y:S09]  /*7310*/  UIADD3.X UR5, UPT, UPT, URZ, UR7, URZ, UP0, !UPT ;  /* 0x00000007ff057290 */ /* 0x000ff200087fe4ff */
[----:B------:R2:W-:Y:S01]  /*7320*/  UTMASTG.3D [UR48], [UR4] ;  /* 0x00000030040073b5 */ /* 0x0005e20008010000 */
[----:B------:R0:W-:Y:S01]  /*7330*/  UTMACMDFLUSH ;  /* 0x00000000000079b7 */ /* 0x0001e20000000000 */
[----:B--2---:R-:W-:Y:S04]  /*7340*/  DEPBAR.LE SB0, 0x1 ;  /* 0x000080400000791a */ /* 0x004fe80000000000 */
.L_x_108:
[----:B------:R-:W-:Y:S05]  /*7350*/  BSYNC.RECONVERGENT B0 ;  /* 0x0000000000007941 */ /* 0x000fea0003800200 */
.L_x_107:
[----:B------:R-:W-:Y:S01]  /*7360*/  BAR.SYNC.DEFER_BLOCKING 0x1, 0x80 ;  /* 0x0042000000007b1d */ /* 0x000fe20000010000 */
[----:B------:R-:W-:Y:S01]  /*7370*/  ISETP.NE.AND P1, PT, R68, RZ, PT ;  /* 0x000000ff4400720c */ /* 0x000fe20003f25270 */
[----:B------:R-:W-:Y:S01]  /*7380*/  UISETP.NE.AND UP0, UPT, UR46, URZ, UPT ;  /* 0x000000ff2e00728c */ /* 0x000fe2000bf05270 */
[----:B------:R-:W-:Y:S11]  /*7390*/  LEA R2, R73, UR43, 0x3 ;  /* 0x0000002b49027c11 */ /* 0x000ff6000f8e18ff */
[----:B------:R-:W-:Y:S01]  /*73a0*/  @P1 SHF.L.U32 R3, R62, 0x1f, RZ ;  /* 0x0000001f3e031819 */ /* 0x000fe200000006ff */
[----:B------:R-:W-:Y:S06]  /*73b0*/  BRA.U !UP0, `(.L_x_109) ;  /* 0x0000000108247547 */ /* 0x000fec000b800000 */
[----:B-1----:R-:W-:Y:S01]  /*73c0*/  IMAD.U32 R4, RZ, RZ, UR45 ;  /* 0x0000002dff047e24 */ /* 0x002fe2000f8e00ff */
[----:B------:R-:W-:Y:S01]  /*73d0*/  MOV R0, UR63 ;  /* 0x0000003f00007c02 */ /* 0x000fe20008000f00 */
[----:B------:R-:W-:Y:S03]  /*73e0*/  UIADD3 UR4, UPT, UPT, UR45, 0x1, URZ ;  /* 0x000000012d047890 */ /* 0x000fe6000fffe0ff */
[----:B------:R-:W-:Y:S01]  /*73f0*/  @P1 LEA R4, R4, UR43, 0x3 ;  /* 0x0000002b04041c11 */ /* 0x000fe2000f8e18ff */
[----:B------:R-:W-:Y:S04]  /*7400*/  UISETP.NE.AND UP0, UPT, UR4, 0x4, UPT ;  /* 0x000000040400788c */ /* 0x000fe8000bf05270 */
[----:B------:R-:W-:Y:S01]  /*7410*/  @P1 VIADD R4, R4, 0x40 ;  /* 0x0000004004041836 */ /* 0x000fe20000000000 */
[----:B------:R-:W-:Y:S04]  /*7420*/  USEL UR45, UR4, URZ, UP0 ;  /* 0x000000ff042d7287 */ /* 0x000fe80008000000 */
[----:B------:R-:W-:Y:S04]  /*7430*/  @P1 PRMT R0, R0, 0x654, R4 ;  /* 0x0000065400001816 */ /* 0x000fe80000000004 */
[----:B------:R2:W-:Y:S04]  /*7440*/  @P1 SYNCS.ARRIVE.TRANS64.RED.A1T0 RZ, [R0+URZ], RZ ;  /* 0x000000ff00ff19a7 */ /* 0x0005e800081004ff */
.L_x_109:
[----:B------:R-:W3:Y:S01]  /*7450*/  @P1 SYNCS.PHASECHK.TRANS64.TRYWAIT P0, [R2+URZ+0x20], R3 ;  /* 0x00002003020015a7 */ /* 0x000ee200080011ff */
[----:B------:R-:W-:Y:S01]  /*7460*/  BSSY B1, `(.L_x_110) ;  /* 0x0000017000017945 */ /* 0x000fe20003800000 */
[----:B---3--:R-:W-:Y:S03]  /*7470*/  @P1 SEL R75, RZ, 0x1, !P0 ;  /* 0x00000001ff4b1807 */ /* 0x008fe60004000000 */
[----:B------:R-:W-:Y:S05]  /*7480*/  @!P1 BRA `(.L_x_111) ;  /* 0x0000000000509947 */ /* 0x000fea0003800000 */
[----:B------:R-:W-:Y:S01]  /*7490*/  ISETP.NE.AND P1, PT, R76, RZ, PT ;  /* 0x000000ff4c00720c */ /* 0x000fe20003f25270 */
[----:B------:R-:W-:Y:S01]  /*74a0*/  BSSY B0, `(.L_x_112) ;  /* 0x000000a000007945 */ /* 0x000fe20003800000 */
[----:B------:R-:W-:Y:S11]  /*74b0*/  ISETP.NE.AND P0, PT, R75, RZ, PT ;  /* 0x000000ff4b00720c */ /* 0x000ff60003f05270 */
[----:B-1----:R-:W-:Y:S04]  /*74c0*/  @P1 IMAD R5, R73, 0x2000, R74 ;  /* 0x0000200049051824 */ /* 0x002fe800078e024a */
[----:B------:R-:W-:Y:S05]  /*74d0*/  @P1 VIADD R4, R5, UR43 ;  /* 0x0000002b05041c36 */ /* 0x000fea0008000000 */
[----:B------:R-:W-:Y:S01]  /*74e0*/  @P1 IADD3 R3, PT, PT, R77, R4, RZ ;  /* 0x000000044d031210 */ /* 0x000fe20007ffe0ff */
[----:B------:R-:W-:Y:S01]  /*74f0*/  @P1 IMAD.IADD R4, R63, 0x1, R4 ;  /* 0x000000013f041824 */ /* 0x000fe200078e0204 */
[----:B------:R-:W-:Y:S06]  /*7500*/  @P0 BRA `(.L_x_113) ;  /* 0x00000000000c0947 */ /* 0x000fec0003800000 */
[----:B--2---:R-:W-:Y:S04]  /*7510*/  SHF.L.U32 R0, R62, 0x1f, RZ ;  /* 0x0000001f3e007819 */ /* 0x004fe800000006ff */
[----:B------:R-:W1:Y:S02]  /*7520*/  SYNCS.PHASECHK.TRANS64.TRYWAIT P0, [R2+URZ+0x20], R0 ;  /* 0x00002000020075a7 */ /* 0x000e6400080011ff */
[----:B-1----:R-:W-:Y:S05]  /*7530*/  @!P0 BRA `(.L_x_114) ;  /* 0x00000028001c8947 */ /* 0x002fea0003800000 */
.L_x_113:
[----:B------:R-:W-:Y:S05]  /*7540*/  BSYNC B0 ;  /* 0x0000000000007941 */ /* 0x000fea0003800000 */
.L_x_112:
[----:B------:R-:W-:Y:S02]  /*7550*/  ISETP.NE.AND P0, PT, R76, RZ, PT ;  /* 0x000000ff4c00720c */ /* 0x000fe40003f05270 */
[----:B------:R-:W-:Y:S11]  /*7560*/  IADD3 R73, PT, PT, R73, 0x1, RZ ;  /* 0x0000000149497810 */ /* 0x000ff60007ffe0ff */
[----:B-12---:R-:W-:Y:S01]  /*7570*/  @P0 IMAD.IADD R0, R63, 0x1, R3 ;  /* 0x000000013f000824 */ /* 0x006fe200078e0203 */
[----:B------:R-:W-:Y:S05]  /*7580*/  @P0 WARPSYNC.ALL ;  /* 0x0000000000000948 */ /* 0x000fea0003800000 */
[----:B------:R3:W4:Y:S04]  /*7590*/  @P0 LDSM.16.M88.4 R44, [R5+UR43+0x400] ;  /* 0x0004002b052c083b */ /* 0x0007280008000200 */
[----:B------:R3:W1:Y:S04]  /*75a0*/  @P0 LDSM.16.M88.4 R40, [R4+0x400] ;  /* 0x000400000428083b */ /* 0x0006680000000200 */
[----:B------:R3:W2:Y:S04]  /*75b0*/  @P0 LDSM.16.M88.4 R32, [R3+0x400] ;  /* 0x000400000320083b */ /* 0x0006a80000000200 */
[----:B------:R3:W1:Y:S02]  /*75c0*/  @P0 LDSM.16.M88.4 R36, [R0+0x400] ;  /* 0x000400000024083b */ /* 0x0006640000000200 */
.L_x_111:
[----:B------:R-:W-:Y:S05]  /*75d0*/  BSYNC B1 ;  /* 0x0000000000017941 */ /* 0x000fea0003800000 */
.L_x_110:
[----:B--23--:R-:W-:Y:S05]  /*75e0*/  VIADD R0, R25, 0x20 ;  /* 0x0000002019007836 */ /* 0x00cfea0000000000 */
[----:B------:R-:W-:Y:S04]  /*75f0*/  SHF.R.U32.HI R0, RZ, 0x15, R0 ;  /* 0x00000015ff007819 */ /* 0x000fe80000011600 */
[----:B------:R-:W-:Y:S11]  /*7600*/  LOP3.LUT P0, RZ, R0, 0x3, R54, 0x48, !PT ;  /* 0x0000000300ff7812 */ /* 0x000ff60007804836 */
[----:B------:R-:W-:Y:S02]  /*7610*/  @!UPT UIADD3 URZ, UPT, UPT, URZ, URZ, URZ ;  /* 0x000000fffffff290 */ /* 0x000fe4000fffe0ff */
[----:B------:R-:W-:Y:S05]  /*7620*/  @!P0 BRA `(.L_x_115) ;  /* 0x0000000000408947 */ /* 0x000fea0003800000 */
[----:B------:R-:W2:Y:S01]  /*7630*/  LDCU.64 UR8, c[0x4][0x70] ;  /* 0x01000e00ff0877ac */ /* 0x000ea20008000a00 */
[----:B------:R-:W-:Y:S01]  /*7640*/  MOV R3, 0x0 ;  /* 0x0000000000037802 */ /* 0x000fe20000000f00 */
[----:B-1----:R-:W-:Y:S02]  /*7650*/  HFMA2 R12, -RZ, RZ, 0, 5.9604644775390625e-08 ;  /* 0x00000001ff0c7431 */ /* 0x002fe400000001ff */
[----:B------:R-:W-:Y:S02]  /*7660*/  IMAD.MOV.U32 R8, RZ, RZ, 0x192 ;  /* 0x00000192ff087424 */ /* 0x000fe400078e00ff */
[----:B------:R-:W-:Y:S01]  /*7670*/  IMAD.MOV.U32 R13, RZ, RZ, RZ ;  /* 0x000000ffff0d7224 */ /* 0x000fe200078e00ff */
[----:B------:R-:W1:Y:S01]  /*7680*/  LDCU.64 UR6, c[0x4][0x78] ;  /* 0x01000f00ff0677ac */ /* 0x000e620008000a00 */
[----:B------:R-:W3:Y:S01]  /*7690*/  LDC.64 R2, c[0x4][R3] ;  /* 0x0100000003027b82 */ /* 0x000ee20000000a00 */
[----:B------:R-:W5:Y:S01]  /*76a0*/  LDCU.64 UR4, c[0x4][0x10] ;  /* 0x01000200ff0477ac */ /* 0x000f620008000a00 */
[----:B--2---:R-:W-:Y:S01]  /*76b0*/  MOV R5, UR9 ;  /* 0x0000000900057c02 */ /* 0x004fe20008000f00 */
[----:B------:R-:W-:Y:S01]  /*76c0*/  IMAD.U32 R4, RZ, RZ, UR8 ;  /* 0x00000008ff047e24 */ /* 0x000fe2000f8e00ff */
[----:B-1----:R-:W-:Y:S01]  /*76d0*/  MOV R7, UR7 ;  /* 0x0000000700077c02 */ /* 0x002fe20008000f00 */
[----:B------:R-:W-:Y:S01]  /*76e0*/  IMAD.U32 R6, RZ, RZ, UR6 ;  /* 0x00000006ff067e24 */ /* 0x000fe2000f8e00ff */
[----:B-----5:R-:W-:Y:S01]  /*76f0*/  MOV R11, UR5 ;  /* 0x00000005000b7c02 */ /* 0x020fe20008000f00 */
[----:B------:R-:W-:Y:S02]  /*7700*/  IMAD.U32 R10, RZ, RZ, UR4 ;  /* 0x00000004ff0a7e24 */ /* 0x000fe4000f8e00ff */
[----:B------:R-:W-:Y:S07]  /*7710*/  LEPC R20, `(.L_x_115) ;  /* 0x000000001014794e */ /* 0x000fee0000000000 */
[----:B---34-:R-:W-:Y:S05]  /*7720*/  CALL.ABS.NOINC R2 ;  /* 0x0000000002007343 */ /* 0x018fea0003c00000 */
.L_x_115:
[----:B------:R-:W-:Y:S01]  /*7730*/  ISETP.NE.AND P6, PT, R68, RZ, PT ;  /* 0x000000ff4400720c */ /* 0x000fe20003fc5270 */
[----:B------:R-:W-:Y:S05]  /*7740*/  WARPSYNC.ALL ;  /* 0x0000000000007948 */ /* 0x000fea0003800000 */
[----:B------:R-:W-:Y:S01]  /*7750*/  R2UR UR4, R25 ;  /* 0x00000000190472ca */ /* 0x000fe200000e0000 */
[----:B------:R-:W-:Y:S01]  /*7760*/  IMAD.U32 R0, RZ, RZ, UR45 ;  /* 0x0000002dff007e24 */ /* 0x000fe2000f8e00ff */
[----:B----4-:R-:W-:Y:S01]  /*7770*/  LOP3.LUT R20, R44, 0xffffe000, RZ, 0xc0, !PT ;  /* 0xffffe0002c147812 */ /* 0x010fe200078ec0ff */
[----:B------:R-:W-:Y:S01]  /*7780*/  IMAD.U32 R21, RZ, RZ, UR63 ;  /* 0x0000003fff157e24 */ /* 0x000fe2000f8e00ff */
[----:B------:R-:W-:Y:S01]  /*7790*/  ISETP.NE.AND P0, PT, R65, RZ, PT ;  /* 0x000000ff4100720c */ /* 0x000fe20003f05270 */
[----:B------:R-:W-:Y:S02]  /*77a0*/  BSSY.RECONVERGENT B0, `(.L_x_116) ;  /* 0x000005c000007945 */ /* 0x000fe40003800200 */
[----:B------:R-:W-:Y:S05]  /*77b0*/  @P6 LEA R0, R0, UR43, 0x3 ;  /* 0x0000002b00006c11 */ /* 0x000fea000f8e18ff */
[----:B------:R-:W-:Y:S01]  /*77c0*/  @P6 VIADD R0, R0, 0x40 ;  /* 0x0000004000006836 */ /* 0x000fe20000000000 */
[----:B-1----:R-:W1:Y:S04]  /*77d0*/  LDTM.16dp128bit.x8 R4, tmem[UR4+0x20] ;  /* 0x00002004000479ee */ /* 0x002e680008180000 */
[----:B------:R-:W-:Y:S01]  /*77e0*/  @P6 PRMT R21, R21, 0x654, R0 ;  /* 0x0000065415156816 */ /* 0x000fe20000000000 */
[C---:B-1----:R-:W-:Y:S01]  /*77f0*/  FMUL R0, R24.reuse, R4 ;  /* 0x0000000418007220 */ /* 0x042fe20000400000 */
[C---:B------:R-:W-:Y:S01]  /*7800*/  FMUL R4, R24.reuse, R8 ;  /* 0x0000000818047220 */ /* 0x040fe20000400000 */
[C---:B------:R-:W-:Y:S01]  /*7810*/  FMUL R8, R24.reuse, R12 ;  /* 0x0000000c18087220 */ /* 0x040fe20000400000 */
[C---:B------:R-:W-:Y:S01]  /*7820*/  FMUL R12, R24.reuse, R16 ;  /* 0x00000010180c7220 */ /* 0x040fe20000400000 */
[----:B------:R-:W-:Y:S01]  /*7830*/  LOP3.LUT R16, R45, 0xffffe000, RZ, 0xc0, !PT ;  /* 0xffffe0002d107812 */ /* 0x000fe200078ec0ff */
[C---:B------:R-:W-:Y:S01]  /*7840*/  FMUL R2, R24.reuse, R5 ;  /* 0x0000000518027220 */ /* 0x040fe20000400000 */
[C---:B------:R-:W-:Y:S01]  /*7850*/  FMUL R3, R24.reuse, R6 ;  /* 0x0000000618037220 */ /* 0x040fe20000400000 */
[----:B------:R-:W-:Y:S01]  /*7860*/  FMUL R5, R24, R9 ;  /* 0x0000000918057220 */ /* 0x000fe20000400000 */
[----:B------:R-:W-:Y:S01]  /*7870*/  FFMA R28, R27, R20, R0 ;  /* 0x000000141b1c7223 */ /* 0x000fe20000000000 */
[----:B------:R-:W-:Y:S01]  /*7880*/  LOP3.LUT R0, R46, 0xffffe000, RZ, 0xc0, !PT ;  /* 0xffffe0002e007812 */ /* 0x000fe200078ec0ff */
[C---:B------:R-:W-:Y:S01]  /*7890*/  FMUL R6, R24.reuse, R10 ;  /* 0x0000000a18067220 */ /* 0x040fe20000400000 */
[C---:B------:R-:W-:Y:S01]  /*78a0*/  FMUL R9, R24.reuse, R13 ;  /* 0x0000000d18097220 */ /* 0x040fe20000400000 */
[C---:B------:R-:W-:Y:S01]  /*78b0*/  FMUL R10, R24.reuse, R14 ;  /* 0x0000000e180a7220 */ /* 0x040fe20000400000 */
[----:B------:R-:W-:Y:S01]  /*78c0*/  F2FP.TF32.F32.PACK_B R28, R28 ;  /* 0x0000001cff1c723e */ /* 0x000fe200024050ff */
[C---:B------:R-:W-:Y:S01]  /*78d0*/  FMUL R13, R24.reuse, R17 ;  /* 0x00000011180d7220 */ /* 0x040fe20000400000 */
[----:B------:R-:W-:Y:S01]  /*78e0*/  LOP3.LUT R17, R47, 0xffffe000, RZ, 0xc0, !PT ;  /* 0xffffe0002f117812 */ /* 0x000fe200078ec0ff */
[----:B------:R-:W-:Y:S01]  /*78f0*/  FMUL R14, R24, R18 ;  /* 0x00000012180e7220 */ /* 0x000fe20000400000 */
[----:B------:R-:W-:Y:S01]  /*7900*/  LOP3.LUT R18, R40, 0xffffe000, RZ, 0xc0, !PT ;  /* 0xffffe00028127812 */ /* 0x000fe200078ec0ff */
[----:B------:R-:W-:Y:S01]  /*7910*/  FFMA R29, R27, R16, R2 ;  /* 0x000000101b1d7223 */ /* 0x000fe20000000002 */
[----:B------:R-:W-:Y:S01]  /*7920*/  LOP3.LUT R2, R41, 0xffffe000, RZ, 0xc0, !PT ;  /* 0xffffe00029027812 */ /* 0x000fe200078ec0ff */
[----:B------:R-:W-:Y:S01]  /*7930*/  FMUL R7, R24, R7 ;  /* 0x0000000718077220 */ /* 0x000fe20000400000 */
[----:B------:R-:W-:Y:S01]  /*7940*/  LOP3.LUT R16, R33, 0xffffe000, RZ, 0xc0, !PT ;  /* 0xffffe00021107812 */ /* 0x000fe200078ec0ff */
[C---:B------:R-:W-:Y:S01]  /*7950*/  FFMA R30, R27.reuse, R0, R3 ;  /* 0x000000001b1e7223 */ /* 0x040fe20000000003 */
[----:B------:R-:W-:Y:S01]  /*7960*/  LOP3.LUT R0, R42, 0xffffe000, RZ, 0xc0, !PT ;  /* 0xffffe0002a007812 */ /* 0x000fe200078ec0ff */
[C---:B------:R-:W-:Y:S01]  /*7970*/  FFMA R31, R27.reuse, R17, R7 ;  /* 0x000000111b1f7223 */ /* 0x040fe20000000007 */
[----:B------:R-:W-:Y:S01]  /*7980*/  LOP3.LUT R3, R32, 0xffffe000, RZ, 0xc0, !PT ;  /* 0xffffe00020037812 */ /* 0x000fe200078ec0ff */
[C---:B------:R-:W-:Y:S01]  /*7990*/  FFMA R4, R27.reuse, R18, R4 ;  /* 0x000000121b047223 */ /* 0x040fe20000000004 */
[----:B------:R-:W-:Y:S01]  /*79a0*/  F2FP.TF32.F32.PACK_B R29, R29 ;  /* 0x0000001dff1d723e */ /* 0x000fe200024050ff */
[----:B------:R-:W-:Y:S01]  /*79b0*/  FFMA R5, R27, R2, R5 ;  /* 0x000000021b057223 */ /* 0x000fe20000000005 */
[----:B------:R-:W-:Y:S01]  /*79c0*/  LOP3.LUT R2, R43, 0xffffe000, RZ, 0xc0, !PT ;  /* 0xffffe0002b027812 */ /* 0x000fe200078ec0ff */
[----:B------:R-:W-:Y:S01]  /*79d0*/  FMUL R11, R24, R11 ;  /* 0x0000000b180b7220 */ /* 0x000fe20000400000 */
[----:B------:R-:W-:Y:S01]  /*79e0*/  F2FP.TF32.F32.PACK_B R30, R30 ;  /* 0x0000001eff1e723e */ /* 0x000fe200024050ff */
[C---:B------:R-:W-:Y:S01]  /*79f0*/  FFMA R6, R27.reuse, R0, R6 ;  /* 0x000000001b067223 */ /* 0x040fe20000000006 */
[----:B------:R-:W-:Y:S01]  /*7a00*/  LOP3.LUT R0, R34, 0xffffe000, RZ, 0xc0, !PT ;  /* 0xffffe00022007812 */ /* 0x000fe200078ec0ff */
[----:B------:R-:W-:Y:S01]  /*7a10*/  FFMA R7, R27, R2, R11 ;  /* 0x000000021b077223 */ /* 0x000fe2000000000b */
[----:B------:R-:W-:Y:S01]  /*7a20*/  LOP3.LUT R2, R35, 0xffffe000, RZ, 0xc0, !PT ;  /* 0xffffe00023027812 */ /* 0x000fe200078ec0ff */
[----:B------:R-:W-:Y:S01]  /*7a30*/  FFMA R8, R27, R3, R8 ;  /* 0x000000031b087223 */ /* 0x000fe20000000008 */
[----:B------:R-:W-:Y:S01]  /*7a40*/  LOP3.LUT R3, R37, 0xffffe000, RZ, 0xc0, !PT ;  /* 0xffffe00025037812 */ /* 0x000fe200078ec0ff */
[C---:B------:R-:W-:Y:S01]  /*7a50*/  FFMA R9, R27.reuse, R16, R9 ;  /* 0x000000101b097223 */ /* 0x040fe20000000009 */
[----:B------:R-:W-:Y:S01]  /*7a60*/  F2FP.TF32.F32.PACK_B R31, R31 ;  /* 0x0000001fff1f723e */ /* 0x000fe200024050ff */
[----:B------:R-:W-:Y:S01]  /*7a70*/  FMUL R15, R24, R15 ;  /* 0x0000000f180f7220 */ /* 0x000fe20000400000 */
[----:B------:R-:W-:Y:S01]  /*7a80*/  LOP3.LUT R16, R38, 0xffffe000, RZ, 0xc0, !PT ;  /* 0xffffe00026107812 */ /* 0x000fe200078ec0ff */
[C---:B------:R-:W-:Y:S01]  /*7a90*/  FFMA R10, R27.reuse, R0, R10 ;  /* 0x000000001b0a7223 */ /* 0x040fe2000000000a */
[----:B------:R-:W-:Y:S01]  /*7aa0*/  LOP3.LUT R0, R36, 0xffffe000, RZ, 0xc0, !PT ;  /* 0xffffe00024007812 */ /* 0x000fe200078ec0ff */
[----:B------:R-:W-:Y:S01]  /*7ab0*/  FFMA R11, R27, R2, R15 ;  /* 0x000000021b0b7223 */ /* 0x000fe2000000000f */
[----:B------:R-:W-:Y:S01]  /*7ac0*/  LOP3.LUT R2, R39, 0xffffe000, RZ, 0xc0, !PT ;  /* 0xffffe00027027812 */ /* 0x000fe200078ec0ff */
[----:B------:R1:W-:Y:S01]  /*7ad0*/  STSM.16.M88.4 [R70+0x2400], R28 ;  /* 0x0024001c46007844 */ /* 0x0003e20000000200 */
[----:B------:R-:W-:Y:S01]  /*7ae0*/  F2FP.TF32.F32.PACK_B R4, R4 ;  /* 0x00000004ff04723e */ /* 0x000fe200024050ff */
[----:B------:R-:W-:Y:S01]  /*7af0*/  FMUL R19, R24, R19 ;  /* 0x0000001318137220 */ /* 0x000fe20000400000 */
[----:B------:R-:W-:Y:S01]  /*7b00*/  F2FP.TF32.F32.PACK_B R5, R5 ;  /* 0x00000005ff05723e */ /* 0x000fe200024050ff */
[C---:B------:R-:W-:Y:S01]  /*7b10*/  FFMA R12, R27.reuse, R0, R12 ;  /* 0x000000001b0c7223 */ /* 0x040fe2000000000c */
[----:B------:R-:W-:Y:S01]  /*7b20*/  F2FP.TF32.F32.PACK_B R6, R6 ;  /* 0x00000006ff06723e */ /* 0x000fe200024050ff */
[C---:B------:R-:W-:Y:S01]  /*7b30*/  FFMA R13, R27.reuse, R3, R13 ;  /* 0x000000031b0d7223 */ /* 0x040fe2000000000d */
[----:B------:R-:W-:Y:S01]  /*7b40*/  F2FP.TF32.F32.PACK_B R7, R7 ;  /* 0x00000007ff07723e */ /* 0x000fe200024050ff */
[C---:B------:R-:W-:Y:S01]  /*7b50*/  FFMA R14, R27.reuse, R16, R14 ;  /* 0x000000101b0e7223 */ /* 0x040fe2000000000e */
[----:B------:R-:W-:Y:S01]  /*7b60*/  FFMA R15, R27, R2, R19 ;  /* 0x000000021b0f7223 */ /* 0x000fe20000000013 */
[----:B------:R-:W-:Y:S02]  /*7b70*/  F2FP.TF32.F32.PACK_B R8, R8 ;  /* 0x00000008ff08723e */ /* 0x000fe400024050ff */
[----:B------:R1:W-:Y:S01]  /*7b80*/  STSM.16.M88.4 [R69+0x2400], R4 ;  /* 0x0024000445007844 */ /* 0x0003e20000000200 */
[----:B------:R-:W-:Y:S02]  /*7b90*/  F2FP.TF32.F32.PACK_B R9, R9 ;  /* 0x00000009ff09723e */ /* 0x000fe400024050ff */
[----:B------:R-:W-:Y:S02]  /*7ba0*/  F2FP.TF32.F32.PACK_B R10, R10 ;  /* 0x0000000aff0a723e */ /* 0x000fe400024050ff */
[----:B------:R-:W-:Y:S02]  /*7bb0*/  F2FP.TF32.F32.PACK_B R11, R11 ;  /* 0x0000000bff0b723e */ /* 0x000fe400024050ff */
[----:B------:R-:W-:Y:S02]  /*7bc0*/  F2FP.TF32.F32.PACK_B R12, R12 ;  /* 0x0000000cff0c723e */ /* 0x000fe400024050ff */
[----:B------:R-:W-:Y:S01]  /*7bd0*/  F2FP.TF32.F32.PACK_B R13, R13 ;  /* 0x0000000dff0d723e */ /* 0x000fe200024050ff */
[----:B------:R1:W-:Y:S01]  /*7be0*/  STSM.16.M88.4 [R71+0x2000], R8 ;  /* 0x0020000847007844 */ /* 0x0003e20000000200 */
[----:B------:R-:W-:Y:S02]  /*7bf0*/  F2FP.TF32.F32.PACK_B R14, R14 ;  /* 0x0000000eff0e723e */ /* 0x000fe400024050ff */
[----:B------:R-:W-:Y:S02]  /*7c00*/  F2FP.TF32.F32.PACK_B R15, R15 ;  /* 0x0000000fff0f723e */ /* 0x000fe400024050ff */
[----:B------:R-:W-:Y:S02]  /*7c10*/  LEA R0, R73, UR43, 0x3 ;  /* 0x0000002b49007c11 */ /* 0x000fe4000f8e18ff */
[----:B------:R-:W-:Y:S01]  /*7c20*/  @P6 SHF.L.U32 R2, R62, 0x1f, RZ ;  /* 0x0000001f3e026819 */ /* 0x000fe200000006ff */
[----:B------:R1:W-:Y:S01]  /*7c30*/  STSM.16.M88.4 [R72+0x2000], R12 ;  /* 0x0020000c48007844 */ /* 0x0003e20000000200 */
        /* <DEDUP_REMOVED lines=9> */
[----:B------:R-:W-:Y:S02]  /*7cd0*/  UIADD3 UR9, UPT, UPT, UR49, 0x20, URZ ;  /* 0x0000002031097890 */ /* 0x000fe4000fffe0ff */
[----:B------:R-:W-:Y:S01]  /*7ce0*/  UIADD3 UR8, UPT, UPT, UR43, 0x2400, URZ ;  /* 0x000024002b087890 */ /* 0x000fe2000fffe0ff */
[----:B------:R-:W-:Y:S01]  /*7cf0*/  UMOV UR10, UR50 ;  /* 0x00000032000a7c82 */ /* 0x000fe20008000000 */
[----:B------:R-:W-:Y:S01]  /*7d00*/  UMOV UR11, UR60 ;  /* 0x0000003c000b7c82 */ /* 0x000fe20008000000 */
[----:B--2---:R-:W-:Y:S04]  /*7d10*/  UIADD3 UR4, UP0, UPT, UR6, 0x680, URZ ;  /* 0x0000068006047890 */ /* 0x004fe8000ff1e0ff */
[----:B------:R-:W-:Y:S09]  /*7d20*/  UIADD3.X UR5, UPT, UPT, URZ, UR7, URZ, UP0, !UPT ;  /* 0x00000007ff057290 */ /* 0x000ff200087fe4ff */
[----:B------:R2:W-:Y:S01]  /*7d30*/  UTMASTG.3D [UR8], [UR4] ;  /* 0x00000008040073b5 */ /* 0x0005e20008010000 */
[----:B------:R0:W-:Y:S01]  /*7d40*/  UTMACMDFLUSH ;  /* 0x00000000000079b7 */ /* 0x0001e20000000000 */
[----:B--2---:R-:W-:Y:S04]  /*7d50*/  DEPBAR.LE SB0, 0x1 ;  /* 0x000080400000791a */ /* 0x004fe80000000000 */
.L_x_117:
[----:B------:R-:W-:Y:S05]  /*7d60*/  BSYNC.RECONVERGENT B0 ;  /* 0x0000000000007941 */ /* 0x000fea0003800200 */
.L_x_116:
[----:B------:R-:W-:Y:S01]  /*7d70*/  BAR.SYNC.DEFER_BLOCKING 0x1, 0x80 ;  /* 0x0042000000007b1d */ /* 0x000fe20000010000 */
[----:B------:R-:W-:Y:S04]  /*7d80*/  UIADD3 UR4, UPT, UPT, UR45, 0x1, URZ ;  /* 0x000000012d047890 */ /* 0x000fe8000fffe0ff */
[----:B------:R-:W-:Y:S04]  /*7d90*/  UISETP.NE.AND UP0, UPT, UR4, 0x4, UPT ;  /* 0x000000040400788c */ /* 0x000fe8000bf05270 */
[----:B------:R-:W-:Y:S01]  /*7da0*/  USEL UR44, UR4, URZ, UP0 ;  /* 0x000000ff042c7287 */ /* 0x000fe20008000000 */
[----:B------:R2:W-:Y:S01]  /*7db0*/  @P6 SYNCS.ARRIVE.TRANS64.RED.A1T0 RZ, [R21+URZ], RZ ;  /* 0x000000ff15ff69a7 */ /* 0x0005e200081004ff */
[----:B------:R-:W-:Y:S01]  /*7dc0*/  BSSY B1, `(.L_x_118) ;  /* 0x0000018000017945 */ /* 0x000fe20003800000 */
[----:B------:R-:W3:Y:S02]  /*7dd0*/  @P6 SYNCS.PHASECHK.TRANS64.TRYWAIT P0, [R0+URZ+0x20], R2 ;  /* 0x00002002000065a7 */ /* 0x000ee400080011ff */
[----:B---3--:R-:W-:Y:S01]  /*7de0*/  @P6 SEL R75, RZ, 0x1, !P0 ;  /* 0x00000001ff4b6807 */ /* 0x008fe20004000000 */
[----:B--2---:R-:W-:Y:S06]  /*7df0*/  @!P6 BRA `(.L_x_119) ;  /* 0x000000000050e947 */ /* 0x004fec0003800000 */
        /* <DEDUP_REMOVED lines=8> */
[----:B------:R-:W-:Y:S04]  /*7e80*/  SHF.L.U32 R5, R62, 0x1f, RZ ;  /* 0x0000001f3e057819 */ /* 0x000fe800000006ff */
[----:B------:R-:W1:Y:S02]  /*7e90*/  SYNCS.PHASECHK.TRANS64.TRYWAIT P0, [R0+URZ+0x20], R5 ;  /* 0x00002005000075a7 */ /* 0x000e6400080011ff */
[----:B-1----:R-:W-:Y:S05]  /*7ea0*/  @!P0 BRA `(.L_x_122) ;  /* 0x0000001c00d48947 */ /* 0x002fea0003800000 */
.L_x_121:
[----:B------:R-:W-:Y:S05]  /*7eb0*/  BSYNC B0 ;  /* 0x0000000000007941 */ /* 0x000fea0003800000 */
.L_x_120:
[----:B------:R-:W-:Y:S02]  /*7ec0*/  ISETP.NE.AND P0, PT, R76, RZ, PT ;  /* 0x000000ff4c00720c */ /* 0x000fe40003f05270 */
[----:B------:R-:W-:Y:S11]  /*7ed0*/  IADD3 R73, PT, PT, R73, 0x1, RZ ;  /* 0x0000000149497810 */ /* 0x000ff60007ffe0ff */
[----:B-1----:R-:W-:Y:S01]  /*7ee0*/  @P0 IMAD.IADD R0, R63, 0x1, R2 ;  /* 0x000000013f000824 */ /* 0x002fe200078e0202 */
[----:B------:R-:W-:Y:S05]  /*7ef0*/  @P0 WARPSYNC.ALL ;  /* 0x0000000000000948 */ /* 0x000fea0003800000 */
[----:B------:R2:W3:Y:S04]  /*7f00*/  @P0 LDSM.16.M88.4 R44, [R4+UR43+0x400] ;  /* 0x0004002b042c083b */ /* 0x0004e80008000200 */
[----:B------:R2:W4:Y:S04]  /*7f10*/  @P0 LDSM.16.M88.4 R40, [R3+0x400] ;  /* 0x000400000328083b */ /* 0x0005280000000200 */
[----:B------:R2:W1:Y:S04]  /*7f20*/  @P0 LDSM.16.M88.4 R32, [R2+0x400] ;  /* 0x000400000220083b */ /* 0x0004680000000200 */
[----:B------:R2:W1:Y:S02]  /*7f30*/  @P0 LDSM.16.M88.4 R36, [R0+0x400] ;  /* 0x000400000024083b */ /* 0x0004640000000200 */
.L_x_119:
[----:B------:R-:W-:Y:S05]  /*7f40*/  BSYNC B1 ;  /* 0x0000000000017941 */ /* 0x000fea0003800000 */
.L_x_118:
[----:B--2---:R-:W-:Y:S05]  /*7f50*/  VIADD R0, R25, 0x40 ;  /* 0x0000004019007836 */ /* 0x004fea0000000000 */
        /* <DEDUP_REMOVED lines=20> */
.L_x_123:
[----:B------:R-:W-:Y:S01]  /*80a0*/  ISETP.NE.AND P6, PT, R68, RZ, PT ;  /* 0x000000ff4400720c */ /* 0x000fe20003fc5270 */
[----:B------:R-:W-:Y:S05]  /*80b0*/  WARPSYNC.ALL ;  /* 0x0000000000007948 */ /* 0x000fea0003800000 */
[----:B------:R-:W-:Y:S01]  /*80c0*/  R2UR UR4, R25 ;  /* 0x00000000190472ca */ /* 0x000fe200000e0000 */
[----:B------:R-:W-:Y:S01]  /*80d0*/  IMAD.U32 R0, RZ, RZ, UR44 ;  /* 0x0000002cff007e24 */ /* 0x000fe2000f8e00ff */
[----:B---3--:R-:W-:Y:S01]  /*80e0*/  LOP3.LUT R20, R44, 0xffffe000, RZ, 0xc0, !PT ;  /* 0xffffe0002c147812 */ /* 0x008fe200078ec0ff */
        /* <DEDUP_REMOVED lines=24> */
[----:B----4-:R-:W-:Y:S01]  /*8270*/  LOP3.LUT R18, R40, 0xffffe000, RZ, 0xc0, !PT ;  /* 0xffffe00028127812 */ /* 0x010fe200078ec0ff */
        /* <DEDUP_REMOVED lines=69> */
.L_x_125:
[----:B------:R-:W-:Y:S05]  /*86d0*/  BSYNC.RECONVERGENT B0 ;  /* 0x0000000000007941 */ /* 0x000fea0003800200 */
.L_x_124:
        /* <DEDUP_REMOVED lines=12> */
[----:B------:R-:W-:Y:S04]  /*87a0*/  @P1 IMAD R73, R73, 0x2000, R74 ;  /* 0x0000200049491824 */ /* 0x000fe800078e024a */
[----:B------:R-:W-:Y:S05]  /*87b0*/  @P1 VIADD R3, R73, UR43 ;  /* 0x0000002b49031c36 */ /* 0x000fea0008000000 */
[----:B------:R-:W-:Y:S01]  /*87c0*/  @P1 IADD3 R77, PT, PT, R77, R3, RZ ;  /* 0x000000034d4d1210 */ /* 0x000fe20007ffe0ff */
[----:B------:R-:W-:Y:S01]  /*87d0*/  @P1 IMAD.IADD R3, R63, 0x1, R3 ;  /* 0x000000013f031824 */ /* 0x000fe200078e0203 */
[----:B------:R-:W-:Y:S06]  /*87e0*/  @P0 BRA `(.L_x_129) ;  /* 0x00000000000c0947 */ /* 0x000fec0003800000 */
[----:B------:R-:W-:Y:S04]  /*87f0*/  SHF.L.U32 R0, R62, 0x1f, RZ ;  /* 0x0000001f3e007819 */ /* 0x000fe800000006ff */
[----:B------:R-:W2:Y:S02]  /*8800*/  SYNCS.PHASECHK.TRANS64.TRYWAIT P0, [R2+URZ+0x20], R0 ;  /* 0x00002000020075a7 */ /* 0x000ea400080011ff */
[----:B--2---:R-:W-:Y:S05]  /*8810*/  @!P0 BRA `(.L_x_130) ;  /* 0x00000014008c8947 */ /* 0x004fea0003800000 */
.L_x_129:
[----:B------:R-:W-:Y:S05]  /*8820*/  BSYNC B0 ;  /* 0x0000000000007941 */ /* 0x000fea0003800000 */
.L_x_128:
[----:B------:R-:W-:Y:S11]  /*8830*/  ISETP.NE.AND P0, PT, R76, RZ, PT ;  /* 0x000000ff4c00720c */ /* 0x000ff60003f05270 */
[----:B------:R-:W-:Y:S02]  /*8840*/  @!UPT UIADD3 URZ, UPT, UPT, URZ, URZ, URZ ;  /* 0x000000fffffff290 */ /* 0x000fe4000fffe0ff */
[----:B--2---:R-:W-:Y:S01]  /*8850*/  @P0 IADD3 R0, PT, PT, R63, R77, RZ ;  /* 0x0000004d3f000210 */ /* 0x004fe20007ffe0ff */
[----:B------:R-:W-:Y:S05]  /*8860*/  @P0 WARPSYNC.ALL ;  /* 0x0000000000000948 */ /* 0x000fea0003800000 */
[----:B------:R2:W3:Y:S04]  /*8870*/  @P0 LDSM.16.M88.4 R44, [R73+UR43+0x400] ;  /* 0x0004002b492c083b */ /* 0x0004e80008000200 */
[----:B------:R2:W4:Y:S04]  /*8880*/  @P0 LDSM.16.M88.4 R40, [R3+0x400] ;  /* 0x000400000328083b */ /* 0x0005280000000200 */
[----:B------:R2:W1:Y:S04]  /*8890*/  @P0 LDSM.16.M88.4 R32, [R77+0x400] ;  /* 0x000400004d20083b */ /* 0x0004680000000200 */
[----:B------:R2:W1:Y:S02]  /*88a0*/  @P0 LDSM.16.M88.4 R36, [R0+0x400] ;  /* 0x000400000024083b */ /* 0x0004640000000200 */
.L_x_127:
[----:B------:R-:W-:Y:S05]  /*88b0*/  BSYNC B1 ;  /* 0x0000000000017941 */ /* 0x000fea0003800000 */
.L_x_126:
        /* <DEDUP_REMOVED lines=21> */
.L_x_131:
[----:B------:R-:W-:Y:S01]  /*8a10*/  ISETP.NE.AND P0, PT, R65, RZ, PT ;  /* 0x000000ff4100720c */ /* 0x000fe20003f05270 */
[----:B------:R-:W-:Y:S05]  /*8a20*/  WARPSYNC.ALL ;  /* 0x0000000000007948 */ /* 0x000fea0003800000 */
[----:B------:R-:W-:Y:S01]  /*8a30*/  R2UR UR4, R25 ;  /* 0x00000000190472ca */ /* 0x000fe200000e0000 */
[----:B------:R-:W-:Y:S01]  /*8a40*/  BSSY.RECONVERGENT B0, `(.L_x_132) ;  /* 0x000005d000007945 */ /* 0x000fe20003800200 */
[----:B---3--:R-:W-:Y:S02]  /*8a50*/  LOP3.LUT R0, R44, 0xffffe000, RZ, 0xc0, !PT ;  /* 0xffffe0002c007812 */ /* 0x008fe400078ec0ff */
[----:B------:R-:W-:Y:S02]  /*8a60*/  LOP3.LUT R2, R45, 0xffffe000, RZ, 0xc0, !PT ;  /* 0xffffe0002d027812 */ /* 0x000fe400078ec0ff */
[----:B------:R-:W-:Y:S02]  /*8a70*/  LOP3.LUT R3, R46, 0xffffe000, RZ, 0xc0, !PT ;  /* 0xffffe0002e037812 */ /* 0x000fe400078ec0ff */
[----:B------:R-:W-:Y:S02]  /*8a80*/  LOP3.LUT R20, R47, 0xffffe000, RZ, 0xc0, !PT ;  /* 0xffffe0002f147812 */ /* 0x000fe400078ec0ff */
[----:B----4-:R-:W-:Y:S02]  /*8a90*/  LOP3.LUT R21, R40, 0xffffe000, RZ, 0xc0, !PT ;  /* 0xffffe00028157812 */ /* 0x010fe400078ec0ff */
[----:B------:R-:W-:Y:S01]  /*8aa0*/  LOP3.LUT R25, R41, 0xffffe000, RZ, 0xc0, !PT ;  /* 0xffffe00029197812 */ /* 0x000fe200078ec0ff */
[----:B-1----:R-:W1:Y:S01]  /*8ab0*/  LDTM.16dp128bit.x8 R4, tmem[UR4+0x60] ;  /* 0x00006004000479ee */ /* 0x002e620008180000 */
[----:B------:R-:W-:Y:S01]  /*8ac0*/  R2UR UR4, R26 ;  /* 0x000000001a0472ca */ /* 0x000fe200000e0000 */
[----:B------:R-:W-:Y:S01]  /*8ad0*/  NOP ;  /* 0x0000000000007918 */ /* 0x000fe20000000000 */
[----:B------:R-:W-:Y:S02]  /*8ae0*/  LOP3.LUT R26, R42, 0xffffe000, RZ, 0xc0, !PT ;  /* 0xffffe0002a1a7812 */ /* 0x000fe400078ec0ff */
[----:B------:R-:W-:Y:S02]  /*8af0*/  LOP3.LUT R28, R43, 0xffffe000, RZ, 0xc0, !PT ;  /* 0xffffe0002b1c7812 */ /* 0x000fe400078ec0ff */
[----:B------:R-:W-:Y:S02]  /*8b00*/  LOP3.LUT R29, R32, 0xffffe000, RZ, 0xc0, !PT ;  /* 0xffffe000201d7812 */ /* 0x000fe400078ec0ff */
[----:B------:R-:W-:Y:S02]  /*8b10*/  LOP3.LUT R30, R33, 0xffffe000, RZ, 0xc0, !PT ;  /* 0xffffe000211e7812 */ /* 0x000fe400078ec0ff */
[----:B------:R-:W-:Y:S02]  /*8b20*/  LOP3.LUT R31, R34, 0xffffe000, RZ, 0xc0, !PT ;  /* 0xffffe000221f7812 */ /* 0x000fe400078ec0ff */
[----:B------:R-:W-:Y:S01]  /*8b30*/  LOP3.LUT R32, R35, 0xffffe000, RZ, 0xc0, !PT ;  /* 0xffffe00023207812 */ /* 0x000fe200078ec0ff */
[----:B------:R-:W-:Y:S01]  /*8b40*/  UIADD3 UR4, UPT, UPT, UR4, 0xb0, URZ ;  /* 0x000000b004047890 */ /* 0x000fe2000fffe0ff */
[----:B------:R-:W-:Y:S02]  /*8b50*/  LOP3.LUT R33, R36, 0xffffe000, RZ, 0xc0, !PT ;  /* 0xffffe00024217812 */ /* 0x000fe400078ec0ff */
[----:B------:R-:W-:Y:S01]  /*8b60*/  LOP3.LUT R34, R37, 0xffffe000, RZ, 0xc0, !PT ;  /* 0xffffe00025227812 */ /* 0x000fe200078ec0ff */
[----:B------:R-:W-:Y:S01]  /*8b70*/  UPRMT UR4, UR63, 0x654, UR4 ;  /* 0x000006543f047896 */ /* 0x000fe20008000004 */
[----:B------:R-:W-:Y:S02]  /*8b80*/  LOP3.LUT R35, R38, 0xffffe000, RZ, 0xc0, !PT ;  /* 0xffffe00026237812 */ /* 0x000fe400078ec0ff */
[----:B------:R-:W-:Y:S01]  /*8b90*/  LOP3.LUT R36, R39, 0xffffe000, RZ, 0xc0, !PT ;  /* 0xffffe00027247812 */ /* 0x000fe200078ec0ff */
[C---:B-1----:R-:W-:Y:S01]  /*8ba0*/  FMUL R4, R24.reuse, R4 ;  /* 0x0000000418047220 */ /* 0x042fe20000400000 */
[C---:B------:R-:W-:Y:S01]  /*8bb0*/  FMUL R5, R24.reuse, R5 ;  /* 0x0000000518057220 */ /* 0x040fe20000400000 */
[C---:B------:R-:W-:Y:S01]  /*8bc0*/  FMUL R6, R24.reuse, R6 ;  /* 0x0000000618067220 */ /* 0x040fe20000400000 */
[C---:B------:R-:W-:Y:S01]  /*8bd0*/  FMUL R7, R24.reuse, R7 ;  /* 0x0000000718077220 */ /* 0x040fe20000400000 */
[C---:B------:R-:W-:Y:S01]  /*8be0*/  FFMA R4, R27.reuse, R0, R4 ;  /* 0x000000001b047223 */ /* 0x040fe20000000004 */
[C---:B------:R-:W-:Y:S01]  /*8bf0*/  FMUL R8, R24.reuse, R8 ;  /* 0x0000000818087220 */ /* 0x040fe20000400000 */
[C---:B------:R-:W-:Y:S01]  /*8c00*/  FFMA R5, R27.reuse, R2, R5 ;  /* 0x000000021b057223 */ /* 0x040fe20000000005 */
[C---:B------:R-:W-:Y:S01]  /*8c10*/  FMUL R9, R24.reuse, R9 ;  /* 0x0000000918097220 */ /* 0x040fe20000400000 */
[C---:B------:R-:W-:Y:S01]  /*8c20*/  FFMA R6, R27.reuse, R3, R6 ;  /* 0x000000031b067223 */ /* 0x040fe20000000006 */
[----:B------:R-:W-:Y:S01]  /*8c30*/  F2FP.TF32.F32.PACK_B R4, R4 ;  /* 0x00000004ff04723e */ /* 0x000fe200024050ff */
[C---:B------:R-:W-:Y:S01]  /*8c40*/  FMUL R10, R24.reuse, R10 ;  /* 0x0000000a180a7220 */ /* 0x040fe20000400000 */
[----:B------:R-:W-:Y:S01]  /*8c50*/  F2FP.TF32.F32.PACK_B R5, R5 ;  /* 0x00000005ff05723e */ /* 0x000fe200024050ff */
[C---:B------:R-:W-:Y:S01]  /*8c60*/  FFMA R7, R27.reuse, R20, R7 ;  /* 0x000000141b077223 */ /* 0x040fe20000000007 */
[C---:B------:R-:W-:Y:S01]  /*8c70*/  FMUL R11, R24.reuse, R11 ;  /* 0x0000000b180b7220 */ /* 0x040fe20000400000 */
        /* <DEDUP_REMOVED lines=8> */
[----:B------:R-:W-:Y:S01]  /*8d00*/  F2FP.TF32.F32.PACK_B R6, R6 ;  /* 0x00000006ff06723e */ /* 0x000fe200024050ff */
[C---:B------:R-:W-:Y:S01]  /*8d10*/  FFMA R12, R27.reuse, R29, R12 ;  /* 0x0000001d1b0c7223 */ /* 0x040fe2000000000c */
[----:B------:R-:W-:Y:S01]  /*8d20*/  F2FP.TF32.F32.PACK_B R7, R7 ;  /* 0x00000007ff07723e */ /* 0x000fe200024050ff */
[C---:B------:R-:W-:Y:S01]  /*8d30*/  FMUL R16, R24.reuse, R16 ;  /* 0x0000001018107220 */ /* 0x040fe20000400000 */
[C---:B------:R-:W-:Y:S01]  /*8d40*/  FFMA R13, R27.reuse, R30, R13 ;  /* 0x0000001e1b0d7223 */ /* 0x040fe2000000000d */
[C---:B------:R-:W-:Y:S01]  /*8d50*/  FMUL R17, R24.reuse, R17 ;  /* 0x0000001118117220 */ /* 0x040fe20000400000 */
[C---:B------:R-:W-:Y:S01]  /*8d60*/  FFMA R14, R27.reuse, R31, R14 ;  /* 0x0000001f1b0e7223 */ /* 0x040fe2000000000e */
[C---:B------:R-:W-:Y:S01]  /*8d70*/  FMUL R18, R24.reuse, R18 ;  /* 0x0000001218127220 */ /* 0x040fe20000400000 */
[C---:B------:R-:W-:Y:S01]  /*8d80*/  FFMA R15, R27.reuse, R32, R15 ;  /* 0x000000201b0f7223 */ /* 0x040fe2000000000f */
[----:B------:R-:W-:Y:S01]  /*8d90*/  FMUL R19, R24, R19 ;  /* 0x0000001318137220 */ /* 0x000fe20000400000 */
[----:B------:R-:W-:Y:S01]  /*8da0*/  F2FP.TF32.F32.PACK_B R8, R8 ;  /* 0x00000008ff08723e */ /* 0x000fe200024050ff */
[C---:B------:R-:W-:Y:S01]  /*8db0*/  FFMA R16, R27.reuse, R33, R16 ;  /* 0x000000211b107223 */ /* 0x040fe20000000010 */
[----:B------:R-:W-:Y:S01]  /*8dc0*/  F2FP.TF32.F32.PACK_B R9, R9 ;  /* 0x00000009ff09723e */ /* 0x000fe200024050ff */
[----:B------:R-:W-:Y:S01]  /*8dd0*/  SYNCS.ARRIVE.TRANS64.RED.A1T0 RZ, [UR4], RZ ;  /* 0x000000ffffff79a7 */ /* 0x000fe20008100404 */
[----:B------:R1:W-:Y:S01]  /*8de0*/  STSM.16.M88.4 [R70+0x6400], R4 ;  /* 0x0064000446007844 */ /* 0x0003e20000000200 */
        /* <DEDUP_REMOVED lines=14> */
[----:B------:R-:W-:Y:S05]  /*8ed0*/  F2FP.TF32.F32.PACK_B R19, R19 ;  /* 0x00000013ff13723e */ /* 0x000fea00024050ff */
        /* <DEDUP_REMOVED lines=19> */
.L_x_133:
[----:B------:R-:W-:Y:S05]  /*9010*/  BSYNC.RECONVERGENT B0 ;  /* 0x0000000000007941 */ /* 0x000fea0003800200 */
.L_x_132:
[----:B------:R-:W-:Y:S01]  /*9020*/  BAR.SYNC.DEFER_BLOCKING 0x1, 0x80 ;  /* 0x0042000000007b1d */ /* 0x000fe20000010000 */
[----:B------:R-:W-:Y:S01]  /*9030*/  UISETP.NE.AND UP0, UPT, UR46, -0x4, UPT ;  /* 0xfffffffc2e00788c */ /* 0x000fe2000bf05270 */
[----:B------:R-:W-:Y:S08]  /*9040*/  IADD3 R22, PT, PT, R22, 0x1, RZ ;  /* 0x0000000116167810 */ /* 0x000ff00007ffe0ff */
[----:B------:R-:W-:Y:S05]  /*9050*/  BRA.U !UP0, `(.L_x_134) ;  /* 0x0000000108287547 */ /* 0x000fea000b800000 */
[----:B------:R-:W-:Y:S01]  /*9060*/  ISETP.NE.AND P0, PT, R68, RZ, PT ;  /* 0x000000ff4400720c */ /* 0x000fe20003f05270 */
[----:B------:R-:W-:Y:S01]  /*9070*/  IMAD.U32 R2, RZ, RZ, UR45 ;  /* 0x0000002dff027e24 */ /* 0x000fe2000f8e00ff */
[----:B------:R-:W-:Y:S01]  /*9080*/  UIADD3 UR4, UPT, UPT, UR45, 0x1, URZ ;  /* 0x000000012d047890 */ /* 0x000fe2000fffe0ff */
[----:B------:R-:W-:Y:S03]  /*9090*/  IMAD.U32 R0, RZ, RZ, UR63 ;  /* 0x0000003fff007e24 */ /* 0x000fe6000f8e00ff */
[----:B------:R-:W-:Y:S04]  /*90a0*/  UISETP.NE.AND UP0, UPT, UR4, 0x4, UPT ;  /* 0x000000040400788c */ /* 0x000fe8000bf05270 */
[----:B------:R-:W-:Y:S03]  /*90b0*/  USEL UR45, UR4, URZ, UP0 ;  /* 0x000000ff042d7287 */ /* 0x000fe60008000000 */
[----:B------:R-:W-:Y:S05]  /*90c0*/  @P0 LEA R2, R2, UR43, 0x3 ;  /* 0x0000002b02020c11 */ /* 0x000fea000f8e18ff */
[----:B------:R-:W-:Y:S05]  /*90d0*/  @P0 VIADD R2, R2, 0x40 ;  /* 0x0000004002020836 */ /* 0x000fea0000000000 */
[----:B------:R-:W-:Y:S04]  /*90e0*/  @P0 PRMT R0, R0, 0x654, R2 ;  /* 0x0000065400000816 */ /* 0x000fe80000000002 */
[----:B------:R2:W-:Y:S03]  /*90f0*/  @P0 SYNCS.ARRIVE.TRANS64.RED.A1T0 RZ, [R0+URZ], RZ ;  /* 0x000000ff00ff09a7 */ /* 0x0005e600081004ff */
.L_x_134:
[----:B------:R-:W-:Y:S01]  /*9100*/  R2UR UR5, R55 ;  /* 0x00000000370572ca */ /* 0x000fe200000e0000 */
[----:B------:R-:W-:Y:S01]  /*9110*/  UISETP.NE.AND UP0, UPT, UR61, URZ, UPT ;  /* 0x000000ff3d00728c */ /* 0x000fe2000bf05270 */
[----:B------:R-:W-:Y:S01]  /*9120*/  R2UR UR4, R56 ;  /* 0x00000000380472ca */ /* 0x000fe200000e0000 */
[----:B------:R-:W-:Y:S01]  /*9130*/  UIADD3 UR46, UPT, UPT, UR46, 0x4, URZ ;  /* 0x000000042e2e7890 */ /* 0x000fe2000fffe0ff */
[----:B------:R-:W-:Y:S01]  /*9140*/  ISETP.NE.AND P0, PT, R59, 0x2, PT ;  /* 0x000000023b00780c */ /* 0x000fe20003f05270 */
[----:B------:R-:W-:Y:S01]  /*9150*/  UMOV UR60, UR59 ;  /* 0x0000003b003c7c82 */ /* 0x000fe20008000000 */
[----:B------:R-:W-:Y:S02]  /*9160*/  ISETP.NE.AND P1, PT, R22, 0x4, PT ;  /* 0x000000041600780c */ /* 0x000fe40003f25270 */
[----:B------:R-:W-:Y:S02]  /*9170*/  SEL R2, RZ, 0x1, P0 ;  /* 0x00000001ff027807 */ /* 0x000fe40000000000 */
[----:B--2---:R-:W-:Y:S02]  /*9180*/  SEL R0, RZ, 0x1, P1 ;  /* 0x00000001ff007807 */ /* 0x004fe40000800000 */
[----:B------:R-:W-:Y:S01]  /*9190*/  LOP3.LUT R60, R60, R2, RZ, 0x3c, !PT ;  /* 0x000000023c3c7212 */ /* 0x000fe200078e3cff */
[----:B------:R-:W-:Y:S01]  /*91a0*/  UIADD3 UR20, UPT, UPT, UR36, UR5, URZ ;  /* 0x0000000524147290 */ /* 0x000fe2000fffe0ff */
[----:B------:R-:W-:Y:S01]  /*91b0*/  LOP3.LUT R61, R61, R0, RZ, 0x3c, !PT ;  /* 0x000000003d3d7212 */ /* 0x000fe200078e3cff */
[----:B------:R-:W-:Y:S01]  /*91c0*/  UIADD3 UR16, UPT, UPT, UR37, UR4, URZ ;  /* 0x0000000425107290 */ /* 0x000fe2000fffe0ff */
[----:B------:R-:W-:Y:S02]  /*91d0*/  SEL R59, R59, RZ, P0 ;  /* 0x000000ff3b3b7207 */ /* 0x000fe40000000000 */
[----:B------:R-:W-:Y:S01]  /*91e0*/  SEL R22, R22, RZ, P1 ;  /* 0x000000ff16167207 */ /* 0x000fe20000800000 */
[----:B------:R-:W-:Y:S08]  /*91f0*/  BRA.U UP0, `(.L_x_135) ;  /* 0xffffffc900907547 */ /* 0x000ff0000b83ffff */
[----:B------:R-:W-:-:S09]  /*9200*/  UISETP.NE.AND UP0, UPT, UR62, URZ, UPT ;  /* 0x000000ff3e00728c */ /* 0x000fd2000bf05270 */
[----:B------:R-:W-:Y:S05]  /*9210*/  BRA.U !UP0, `(.L_x_136) ;  /* 0x0000000108487547 */ /* 0x000fea000b800000 */
[----:B------:R-:W2:Y:S02]  /*9220*/  LDCU.64 UR4, c[0x0][0x890] ;  /* 0x00011200ff0477ac */ /* 0x000ea40008000a00 */
[----:B--2---:R-:W-:-:S04]  /*9230*/  UISETP.NE.U32.AND UP0, UPT, UR4, URZ, UPT ;  /* 0x000000ff0400728c */ /* 0x004fc8000bf05070 */
[----:B------:R-:W-:-:S09]  /*9240*/  UISETP.NE.AND.EX UP0, UPT, UR5, URZ, UPT, UP0 ;  /* 0x000000ff0500728c */ /* 0x000fd2000bf05300 */
[----:B------:R-:W-:Y:S05]  /*9250*/  BRA.U UP0, `(.L_x_137) ;  /* 0x00000001000c7547 */ /* 0x000fea000b800000 */
[----:B------:R-:W-:-:S13]  /*9260*/  FSETP.NEU.AND P0, PT, R27, RZ, PT ;  /* 0x000000ff1b00720b */ /* 0x000fda0003f0d000 */
[----:B------:R-:W-:Y:S05]  /*9270*/  @!P0 EXIT ;  /* 0x000000000000894d */ /* 0x000fea0003800000 */
[----:B------:R-:W-:Y:S05]  /*9280*/  BRA `(.L_x_136) ;  /* 0x00000000002c7947 */ /* 0x000fea0003800000 */
.L_x_137:
[----:B------:R-:W-:Y:S01]  /*9290*/  ISETP.NE.AND P0, PT, R58, RZ, PT ;  /* 0x000000ff3a00720c */ /* 0x000fe20003f05270 */
[----:B------:R-:W-:-:S12]  /*92a0*/  BSSY.RECONVERGENT B0, `(.L_x_136) ;  /* 0x0000009000007945 */ /* 0x000fd80003800200 */
[----:B------:R-:W-:Y:S05]  /*92b0*/  @P0 BRA `(.L_x_138) ;  /* 0x0000000000140947 */ /* 0x000fea0003800000 */
[----:B------:R-:W2:Y:S02]  /*92c0*/  LDCU.64 UR4, c[0x0][0x888] ;  /* 0x00011100ff0477ac */ /* 0x000ea40008000a00 */
[----:B--2---:R-:W-:-:S04]  /*92d0*/  ISETP.NE.U32.AND P0, PT, RZ, UR4, PT ;  /* 0x00000004ff007c0c */ /* 0x004fc8000bf05070 */
[----:B------:R-:W-:-:S13]  /*92e0*/  ISETP.NE.AND.EX P0, PT, RZ, UR5, PT, P0 ;  /* 0x00000005ff007c0c */ /* 0x000fda000bf05300 */
[----:B------:R-:W-:Y:S05]  /*92f0*/  @!P0 EXIT ;  /* 0x000000000000894d */ /* 0x000fea0003800000 */
[----:B------:R-:W-:Y:S05]  /*9300*/  BRA `(.L_x_139) ;  /* 0x0000000000087947 */ /* 0x000fea0003800000 */
.L_x_138:
[----:B------:R-:W-:-:S13]  /*9310*/  FSETP.NEU.AND P0, PT, R27, RZ, PT ;  /* 0x000000ff1b00720b */ /* 0x000fda0003f0d000 */
[----:B------:R-:W-:Y:S05]  /*9320*/  @!P0 EXIT ;  /* 0x000000000000894d */ /* 0x000fea0003800000 */
.L_x_139:
[----:B------:R-:W-:Y:S05]  /*9330*/  BSYNC.RECONVERGENT B0 ;  /* 0x0000000000007941 */ /* 0x000fea0003800200 */
.L_x_136:
[----:B------:R-:W-:Y:S01]  /*9340*/  ULEA UR4, UR45, UR43, 0x3 ;  /* 0x0000002b2d047291 */ /* 0x000fe2000f8e18ff */
[----:B------:R-:W-:-:S04]  /*9350*/  DEPBAR.LE SB0, 0x0 ;  /* 0x000080000000791a */ /* 0x000fc80000000000 */
[----:B------:R-:W-:-:S04]  /*9360*/  UIADD3 UR4, UPT, UPT, UR4, 0x40, URZ ;  /* 0x0000004004047890 */ /* 0x000fc8000fffe0ff */
[----:B------:R-:W-:-:S09]  /*9370*/  UPRMT UR4, UR63, 0x654, UR4 ;  /* 0x000006543f047896 */ /* 0x000fd20008000004 */
[----:B------:R-:W-:Y:S01]  /*9380*/  SYNCS.ARRIVE.TRANS64.RED.A1T0 RZ, [UR4], RZ ;  /* 0x000000ffffff79a7 */ /* 0x000fe20008100404 */
[----:B------:R-:W-:Y:S05]  /*9390*/  EXIT ;  /* 0x000000000000794d */ /* 0x000fea0003800000 */
.L_x_24:
[----:B--2---:R2:W3:Y:S02]  /*93a0*/  SYNCS.PHASECHK.TRANS64.TRYWAIT P0, [R0+URZ+0xe0], R2 ;  /* 0x0000e002000075a7 */ /* 0x0044e400080011ff */
[----:B---3--:R-:W-:Y:S05]  /*93b0*/  @!P0 NANOSLEEP.SYNCS 0x989680 ;  /* 0x009896800000895d */ /* 0x008fea0003900000 */
[----:B------:R-:W3:Y:S02]  /*93c0*/  @!P0 SYNCS.PHASECHK.TRANS64 P0, [R0+URZ+0xe0], R2 ;  /* 0x0000e002000085a7 */ /* 0x000ee400080010ff */
[----:B---3--:R-:W-:Y:S05]  /*93d0*/  @!P0 BRA `(.L_x_24) ;  /* 0xfffffffc00f08947 */ /* 0x008fea000383ffff */
[----:B------:R-:W-:Y:S05]  /*93e0*/  BRA `(.L_x_140) ;  /* 0xffffff8400747947 */ /* 0x000fea000383ffff */
.L_x_27:
[----:B-1----:R-:W-:-:S07]  /*93f0*/  MOV R0, UR57 ;  /* 0x0000003900007c02 */ /* 0x002fce0008000f00 */
.L_x_141:
[----:B-1----:R1:W2:Y:S02]  /*9400*/  SYNCS.PHASECHK.TRANS64.TRYWAIT P0, [R0+URZ+0x10], R3 ;  /* 0x00001003000075a7 */ /* 0x0022a400080011ff */
[----:B--2---:R-:W-:Y:S05]  /*9410*/  @!P0 NANOSLEEP.SYNCS 0x989680 ;  /* 0x009896800000895d */ /* 0x004fea0003900000 */
[----:B------:R-:W2:Y:S02]  /*9420*/  @!P0 SYNCS.PHASECHK.TRANS64 P0, [R0+URZ+0x10], R3 ;  /* 0x00001003000085a7 */ /* 0x000ea400080010ff */
[----:B--2---:R-:W-:Y:S05]  /*9430*/  @!P0 BRA `(.L_x_141) ;  /* 0xfffffffc00f08947 */ /* 0x004fea000383ffff */
[----:B------:R-:W-:Y:S05]  /*9440*/  BRA `(.L_x_26) ;  /* 0xffffff8400c07947 */ /* 0x000fea000383ffff */
.L_x_36:
[----:B-1----:R-:W-:-:S07]  /*9450*/  MOV R0, UR57 ;  /* 0x0000003900007c02 */ /* 0x002fce0008000f00 */
.L_x_142:
[----:B-1----:R1:W2:Y:S02]  /*9460*/  SYNCS.PHASECHK.TRANS64.TRYWAIT P0, [R0+URZ+0x10], R3 ;  /* 0x00001003000075a7 */ /* 0x0022a400080011ff */
[----:B--2---:R-:W-:Y:S05]  /*9470*/  @!P0 NANOSLEEP.SYNCS 0x989680 ;  /* 0x009896800000895d */ /* 0x004fea0003900000 */
[----:B------:R-:W2:Y:S02]  /*9480*/  @!P0 SYNCS.PHASECHK.TRANS64 P0, [R0+URZ+0x10], R3 ;  /* 0x00001003000085a7 */ /* 0x000ea400080010ff */
[----:B--2---:R-:W-:Y:S05]  /*9490*/  @!P0 BRA `(.L_x_142) ;  /* 0xfffffffc00f08947 */ /* 0x004fea000383ffff */
[----:B------:R-:W-:Y:S05]  /*94a0*/  BRA `(.L_x_35) ;  /* 0xffffff8c00207947 */ /* 0x000fea000383ffff */
.L_x_43:
[----:B-1----:R1:W4:Y:S02]  /*94b0*/  SYNCS.PHASECHK.TRANS64.TRYWAIT P0, [R3+URZ+0x70], R0 ;  /* 0x00007000030075a7 */ /* 0x00232400080011ff */
[----:B----4-:R-:W-:Y:S05]  /*94c0*/  @!P0 NANOSLEEP.SYNCS 0x989680 ;  /* 0x009896800000895d */ /* 0x010fea0003900000 */
[----:B------:R-:W4:Y:S02]  /*94d0*/  @!P0 SYNCS.PHASECHK.TRANS64 P0, [R3+URZ+0x70], R0 ;  /* 0x00007000030085a7 */ /* 0x000f2400080010ff */
[----:B----4-:R-:W-:Y:S05]  /*94e0*/  @!P0 BRA `(.L_x_43) ;  /* 0xfffffffc00f08947 */ /* 0x010fea000383ffff */
[----:B------:R-:W-:Y:S05]  /*94f0*/  BRA `(.L_x_143) ;  /* 0xffffff9000607947 */ /* 0x000fea000383ffff */
.L_x_47:
[----:B------:R-:W-:-:S07]  /*9500*/  MOV R0, UR4 ;  /* 0x0000000400007c02 */ /* 0x000fce0008000f00 */
.L_x_144:
[----:B-1----:R1:W2:Y:S02]  /*9510*/  SYNCS.PHASECHK.TRANS64.TRYWAIT P0, [R0+URZ], R2 ;  /* 0x00000002000075a7 */ /* 0x0022a400080011ff */
[----:B--2---:R-:W-:Y:S05]  /*9520*/  @!P0 NANOSLEEP.SYNCS 0x989680 ;  /* 0x009896800000895d */ /* 0x004fea0003900000 */
[----:B------:R-:W2:Y:S02]  /*9530*/  @!P0 SYNCS.PHASECHK.TRANS64 P0, [R0+URZ], R2 ;  /* 0x00000002000085a7 */ /* 0x000ea400080010ff */
[----:B--2---:R-:W-:Y:S05]  /*9540*/  @!P0 BRA `(.L_x_144) ;  /* 0xfffffffc00f08947 */ /* 0x004fea000383ffff */
[----:B------:R-:W-:Y:S05]  /*9550*/  BRA `(.L_x_145) ;  /* 0xffffff98000c7947 */ /* 0x000fea000383ffff */
.L_x_50:
[----:B--2---:R2:W3:Y:S02]  /*9560*/  SYNCS.PHASECHK.TRANS64.TRYWAIT P0, [R2+URZ+0xd0], R4 ;  /* 0x0000d004020075a7 */ /* 0x0044e400080011ff */
[----:B---3--:R-:W-:Y:S05]  /*9570*/  @!P0 NANOSLEEP.SYNCS 0x989680 ;  /* 0x009896800000895d */ /* 0x008fea0003900000 */
[----:B------:R-:W3:Y:S02]  /*9580*/  @!P0 SYNCS.PHASECHK.TRANS64 P0, [R2+URZ+0xd0], R4 ;  /* 0x0000d004020085a7 */ /* 0x000ee400080010ff */
[----:B---3--:R-:W-:Y:S05]  /*9590*/  @!P0 BRA `(.L_x_50) ;  /* 0xfffffffc00f08947 */ /* 0x008fea000383ffff */
[----:B------:R-:W-:Y:S05]  /*95a0*/  BRA `(.L_x_146) ;  /* 0xffffff9800687947 */ /* 0x000fea000383ffff */
.L_x_51:
[----:B------:R-:W-:-:S07]  /*95b0*/  MOV R2, UR4 ;  /* 0x0000000400027c02 */ /* 0x000fce0008000f00 */
.L_x_147:
[----:B--2---:R2:W3:Y:S02]  /*95c0*/  SYNCS.PHASECHK.TRANS64.TRYWAIT P0, [R2+URZ+0x80], R5 ;  /* 0x00008005020075a7 */ /* 0x0044e400080011ff */
[----:B---3--:R-:W-:Y:S05]  /*95d0*/  @!P0 NANOSLEEP.SYNCS 0x989680 ;  /* 0x009896800000895d */ /* 0x008fea0003900000 */
[----:B------:R-:W3:Y:S02]  /*95e0*/  @!P0 SYNCS.PHASECHK.TRANS64 P0, [R2+URZ+0x80], R5 ;  /* 0x00008005020085a7 */ /* 0x000ee400080010ff */
[----:B---3--:R-:W-:Y:S05]  /*95f0*/  @!P0 BRA `(.L_x_147) ;  /* 0xfffffffc00f08947 */ /* 0x008fea000383ffff */
[----:B------:R-:W-:Y:S05]  /*9600*/  BRA `(.L_x_148) ;  /* 0xffffff9800787947 */ /* 0x000fea000383ffff */
.L_x_52:
[----:B--2---:R2:W3:Y:S02]  /*9610*/  SYNCS.PHASECHK.TRANS64.TRYWAIT P1, [R2+URZ+0x70], R4 ;  /* 0x00007004020075a7 */ /* 0x0044e400080211ff */
[----:B---3--:R-:W-:Y:S05]  /*9620*/  @!P1 NANOSLEEP.SYNCS 0x989680 ;  /* 0x009896800000995d */ /* 0x008fea0003900000 */
[----:B------:R-:W3:Y:S02]  /*9630*/  @!P1 SYNCS.PHASECHK.TRANS64 P1, [R2+URZ+0x70], R4 ;  /* 0x00007004020095a7 */ /* 0x000ee400080210ff */
[----:B---3--:R-:W-:Y:S05]  /*9640*/  @!P1 BRA `(.L_x_52) ;  /* 0xfffffffc00f09947 */ /* 0x008fea000383ffff */
[----:B------:R-:W-:Y:S05]  /*9650*/  BRA `(.L_x_149) ;  /* 0xffffff9800a87947 */ /* 0x000fea000383ffff */
.L_x_55:
[----:B------:R-:W-:-:S07]  /*9660*/  MOV R0, UR4 ;  /* 0x0000000400007c02 */ /* 0x000fce0008000f00 */
.L_x_150:
[----:B--2---:R2:W3:Y:S02]  /*9670*/  SYNCS.PHASECHK.TRANS64.TRYWAIT P0, [R0+URZ+0x80], R2 ;  /* 0x00008002000075a7 */ /* 0x0044e400080011ff */
[----:B---3--:R-:W-:Y:S05]  /*9680*/  @!P0 NANOSLEEP.SYNCS 0x989680 ;  /* 0x009896800000895d */ /* 0x008fea0003900000 */
[----:B------:R-:W3:Y:S02]  /*9690*/  @!P0 SYNCS.PHASECHK.TRANS64 P0, [R0+URZ+0x80], R2 ;  /* 0x00008002000085a7 */ /* 0x000ee400080010ff */
[----:B---3--:R-:W-:Y:S05]  /*96a0*/  @!P0 BRA `(.L_x_150) ;  /* 0xfffffffc00f08947 */ /* 0x008fea000383ffff */
[----:B------:R-:W-:Y:S05]  /*96b0*/  BRA `(.L_x_54) ;  /* 0xffffff9800fc7947 */ /* 0x000fea000383ffff */
.L_x_62:
[----:B-1----:R1:W2:Y:S02]  /*96c0*/  SYNCS.PHASECHK.TRANS64.TRYWAIT P1, [R0+URZ+0x70], R2 ;  /* 0x00007002000075a7 */ /* 0x0022a400080211ff */
[----:B--2---:R-:W-:Y:S05]  /*96d0*/  @!P1 NANOSLEEP.SYNCS 0x989680 ;  /* 0x009896800000995d */ /* 0x004fea0003900000 */
[----:B------:R-:W2:Y:S02]  /*96e0*/  @!P1 SYNCS.PHASECHK.TRANS64 P1, [R0+URZ+0x70], R2 ;  /* 0x00007002000095a7 */ /* 0x000ea400080210ff */
[----:B--2---:R-:W-:Y:S05]  /*96f0*/  @!P1 BRA `(.L_x_62) ;  /* 0xfffffffc00f09947 */ /* 0x004fea000383ffff */
[----:B------:R-:W-:Y:S05]  /*9700*/  BRA `(.L_x_151) ;  /* 0xffffffa000647947 */ /* 0x000fea000383ffff */
.L_x_63:
[----:B------:R-:W-:-:S13]  /*9710*/  R2UR UR4, R13 ;  /* 0x000000000d0472ca */ /* 0x000fda00000e0000 */
[----:B------:R-:W-:-:S07]  /*9720*/  MOV R2, UR4 ;  /* 0x0000000400027c02 */ /* 0x000fce0008000f00 */
.L_x_152:
[----:B-1----:R1:W2:Y:S02]  /*9730*/  SYNCS.PHASECHK.TRANS64.TRYWAIT P0, [R2+URZ+0xb0], R0 ;  /* 0x0000b000020075a7 */ /* 0x0022a400080011ff */
[----:B--2---:R-:W-:Y:S05]  /*9740*/  @!P0 NANOSLEEP.SYNCS 0x989680 ;  /* 0x009896800000895d */ /* 0x004fea0003900000 */
[----:B------:R-:W2:Y:S02]  /*9750*/  @!P0 SYNCS.PHASECHK.TRANS64 P0, [R2+URZ+0xb0], R0 ;  /* 0x0000b000020085a7 */ /* 0x000ea400080010ff */
[----:B--2---:R-:W-:Y:S05]  /*9760*/  @!P0 BRA `(.L_x_152) ;  /* 0xfffffffc00f08947 */ /* 0x004fea000383ffff */
[----:B------:R-:W-:Y:S05]  /*9770*/  BRA `(.L_x_153) ;  /* 0xffffffa000b87947 */ /* 0x000fea000383ffff */
.L_x_66:
[----:B------:R-:W-:Y:S07]  /*9780*/  MOV R0, UR5 ;  /* 0x0000000500007c02 */ /* 0x000fee0008000f00 */
.L_x_154:
[----:B-1----:R1:W2:Y:S02]  /*9790*/  SYNCS.PHASECHK.TRANS64.TRYWAIT P0, [R0+URZ], R2 ;  /* 0x00000002000075a7 */ /* 0x0022a400080011ff */
[----:B--2---:R-:W-:Y:S05]  /*97a0*/  @!P0 NANOSLEEP.SYNCS 0x989680 ;  /* 0x009896800000895d */ /* 0x004fea0003900000 */
[----:B------:R-:W2:Y:S02]  /*97b0*/  @!P0 SYNCS.PHASECHK.TRANS64 P0, [R0+URZ], R2 ;  /* 0x00000002000085a7 */ /* 0x000ea400080010ff */
[----:B--2---:R-:W-:Y:S05]  /*97c0*/  @!P0 BRA `(.L_x_154) ;  /* 0xfffffffc00f08947 */ /* 0x004fea000383ffff */
[----:B------:R-:W-:Y:S05]  /*97d0*/  BRA `(.L_x_65) ;  /* 0xffffffa000d47947 */ /* 0x000fea000383ffff */
.L_x_69:
[----:B------:R-:W-:-:S07]  /*97e0*/  MOV R0, UR4 ;  /* 0x0000000400007c02 */ /* 0x000fce0008000f00 */
.L_x_155:
[----:B--2---:R2:W3:Y:S02]  /*97f0*/  SYNCS.PHASECHK.TRANS64.TRYWAIT P0, [R0+URZ], R2 ;  /* 0x00000002000075a7 */ /* 0x0044e400080011ff */
[----:B---3--:R-:W-:Y:S05]  /*9800*/  @!P0 NANOSLEEP.SYNCS 0x989680 ;  /* 0x009896800000895d */ /* 0x008fea0003900000 */
[----:B------:R-:W3:Y:S02]  /*9810*/  @!P0 SYNCS.PHASECHK.TRANS64 P0, [R0+URZ], R2 ;  /* 0x00000002000085a7 */ /* 0x000ee400080010ff */
[----:B---3--:R-:W-:Y:S05]  /*9820*/  @!P0 BRA `(.L_x_155) ;  /* 0xfffffffc00f08947 */ /* 0x008fea000383ffff */
[----:B------:R-:W-:Y:S05]  /*9830*/  BRA `(.L_x_156) ;  /* 0xffffffa800e07947 */ /* 0x000fea000383ffff */
.L_x_70:
[----:B------:R-:W-:-:S07]  /*9840*/  MOV R0, UR5 ;  /* 0x0000000500007c02 */ /* 0x000fce0008000f00 */
.L_x_157:
[----:B-1----:R1:W2:Y:S02]  /*9850*/  SYNCS.PHASECHK.TRANS64.TRYWAIT P0, [R0+URZ], R3 ;  /* 0x00000003000075a7 */ /* 0x0022a400080011ff */
[----:B--2---:R-:W-:Y:S05]  /*9860*/  @!P0 NANOSLEEP.SYNCS 0x989680 ;  /* 0x009896800000895d */ /* 0x004fea0003900000 */
[----:B------:R-:W2:Y:S02]  /*9870*/  @!P0 SYNCS.PHASECHK.TRANS64 P0, [R0+URZ], R3 ;  /* 0x00000003000085a7 */ /* 0x000ea400080010ff */
[----:B--2---:R-:W-:Y:S05]  /*9880*/  @!P0 BRA `(.L_x_157) ;  /* 0xfffffffc00f08947 */ /* 0x004fea000383ffff */
[----:B------:R-:W-:Y:S05]  /*9890*/  BRA `(.L_x_158) ;  /* 0xffffffa800ec7947 */ /* 0x000fea000383ffff */
.L_x_71:
[----:B------:R-:W-:-:S07]  /*98a0*/  MOV R0, UR5 ;  /* 0x0000000500007c02 */ /* 0x000fce0008000f00 */
.L_x_159:
[----:B-1----:R1:W2:Y:S02]  /*98b0*/  SYNCS.PHASECHK.TRANS64.TRYWAIT P0, [R0+URZ], R3 ;  /* 0x00000003000075a7 */ /* 0x0022a400080011ff */
[----:B--2---:R-:W-:Y:S05]  /*98c0*/  @!P0 NANOSLEEP.SYNCS 0x989680 ;  /* 0x009896800000895d */ /* 0x004fea0003900000 */
[----:B------:R-:W2:Y:S02]  /*98d0*/  @!P0 SYNCS.PHASECHK.TRANS64 P0, [R0+URZ], R3 ;  /* 0x00000003000085a7 */ /* 0x000ea400080010ff */
[----:B--2---:R-:W-:Y:S05]  /*98e0*/  @!P0 BRA `(.L_x_159) ;  /* 0xfffffffc00f08947 */ /* 0x004fea000383ffff */
[----:B------:R-:W-:Y:S05]  /*98f0*/  BRA `(.L_x_160) ;  /* 0xffffffa800f87947 */ /* 0x000fea000383ffff */
.L_x_72:
[----:B-1----:R-:W-:-:S07]  /*9900*/  MOV R0, UR4 ;  /* 0x0000000400007c02 */ /* 0x002fce0008000f00 */
.L_x_161:
[----:B-1----:R1:W2:Y:S02]  /*9910*/  SYNCS.PHASECHK.TRANS64.TRYWAIT P0, [R0+URZ], R2 ;  /* 0x00000002000075a7 */ /* 0x0022a400080011ff */
[----:B--2---:R-:W-:Y:S05]  /*9920*/  @!P0 NANOSLEEP.SYNCS 0x989680 ;  /* 0x009896800000895d */ /* 0x004fea0003900000 */
[----:B------:R-:W2:Y:S02]  /*9930*/  @!P0 SYNCS.PHASECHK.TRANS64 P0, [R0+URZ], R2 ;  /* 0x00000002000085a7 */ /* 0x000ea400080010ff */
[----:B--2---:R-:W-:Y:S05]  /*9940*/  @!P0 BRA `(.L_x_161) ;  /* 0xfffffffc00f08947 */ /* 0x004fea000383ffff */
[----:B------:R-:W-:Y:S05]  /*9950*/  BRA `(.L_x_162) ;  /* 0xffffffac00047947 */ /* 0x000fea000383ffff */
.L_x_77:
[----:B---3--:R3:W4:Y:S02]  /*9960*/  SYNCS.PHASECHK.TRANS64.TRYWAIT P0, [R12+URZ+0x70], R0 ;  /* 0x000070000c0075a7 */ /* 0x00872400080011ff */
[----:B----4-:R-:W-:Y:S05]  /*9970*/  @!P0 NANOSLEEP.SYNCS 0x989680 ;  /* 0x009896800000895d */ /* 0x010fea0003900000 */
[----:B------:R-:W4:Y:S02]  /*9980*/  @!P0 SYNCS.PHASECHK.TRANS64 P0, [R12+URZ+0x70], R0 ;  /* 0x000070000c0085a7 */ /* 0x000f2400080010ff */
[----:B----4-:R-:W-:Y:S05]  /*9990*/  @!P0 BRA `(.L_x_77) ;  /* 0xfffffffc00f08947 */ /* 0x010fea000383ffff */
[----:B------:R-:W-:Y:S05]  /*99a0*/  BRA `(.L_x_163) ;  /* 0xffffffb000287947 */ /* 0x000fea000383ffff */
.L_x_80:
[----:B-1----:R-:W-:Y:S07]  /*99b0*/  MOV R0, UR21 ;  /* 0x0000001500007c02 */ /* 0x002fee0008000f00 */
.L_x_164:
[----:B-1----:R1:W3:Y:S02]  /*99c0*/  SYNCS.PHASECHK.TRANS64.TRYWAIT P2, [R0+URZ+0x68], R6 ;  /* 0x00006806000075a7 */ /* 0x0022e400080411ff */
[----:B---3--:R-:W-:Y:S05]  /*99d0*/  @!P2 NANOSLEEP.SYNCS 0x989680 ;  /* 0x009896800000a95d */ /* 0x008fea0003900000 */
[----:B------:R-:W3:Y:S02]  /*99e0*/  @!P2 SYNCS.PHASECHK.TRANS64 P2, [R0+URZ+0x68], R6 ;  /* 0x000068060000a5a7 */ /* 0x000ee400080410ff */
[----:B---3--:R-:W-:Y:S05]  /*99f0*/  @!P2 BRA `(.L_x_164) ;  /* 0xfffffffc00f0a947 */ /* 0x008fea000383ffff */
[----:B------:R-:W-:Y:S05]  /*9a00*/  BRA `(.L_x_79) ;  /* 0xffffffb400907947 */ /* 0x000fea000383ffff */
.L_x_83:
[----:B------:R-:W-:Y:S07]  /*9a10*/  MOV R0, UR21 ;  /* 0x0000001500007c02 */ /* 0x000fee0008000f00 */
.L_x_165:
[----:B-1----:R1:W3:Y:S02]  /*9a20*/  SYNCS.PHASECHK.TRANS64.TRYWAIT P0, [R0+URZ+0x40], R9 ;  /* 0x00004009000075a7 */ /* 0x0022e400080011ff */
[----:B---3--:R-:W-:Y:S05]  /*9a30*/  @!P0 NANOSLEEP.SYNCS 0x989680 ;  /* 0x009896800000895d */ /* 0x008fea0003900000 */
[----:B------:R-:W3:Y:S02]  /*9a40*/  @!P0 SYNCS.PHASECHK.TRANS64 P0, [R0+URZ+0x40], R9 ;  /* 0x00004009000085a7 */ /* 0x000ee400080010ff */
[----:B---3--:R-:W-:Y:S05]  /*9a50*/  @!P0 BRA `(.L_x_165) ;  /* 0xfffffffc00f08947 */ /* 0x008fea000383ffff */
[----:B------:R-:W-:Y:S05]  /*9a60*/  BRA `(.L_x_166) ;  /* 0xffffffb400ec7947 */ /* 0x000fea000383ffff */
.L_x_84:
[----:B------:R-:W-:Y:S07]  /*9a70*/  MOV R0, UR21 ;  /* 0x0000001500007c02 */ /* 0x000fee0008000f00 */
.L_x_167:
[----:B-1----:R1:W3:Y:S02]  /*9a80*/  SYNCS.PHASECHK.TRANS64.TRYWAIT P0, [R0+URZ+0x48], R9 ;  /* 0x00004809000075a7 */ /* 0x0022e400080011ff */
[----:B---3--:R-:W-:Y:S05]  /*9a90*/  @!P0 NANOSLEEP.SYNCS 0x989680 ;  /* 0x009896800000895d */ /* 0x008fea0003900000 */
[----:B------:R-:W3:Y:S02]  /*9aa0*/  @!P0 SYNCS.PHASECHK.TRANS64 P0, [R0+URZ+0x48], R9 ;  /* 0x00004809000085a7 */ /* 0x000ee400080010ff */
[----:B---3--:R-:W-:Y:S05]  /*9ab0*/  @!P0 BRA `(.L_x_167) ;  /* 0xfffffffc00f08947 */ /* 0x008fea000383ffff */
[----:B------:R-:W-:Y:S05]  /*9ac0*/  BRA `(.L_x_168) ;  /* 0xffffffb8002c7947 */ /* 0x000fea000383ffff */
.L_x_85:
[----:B------:R-:W-:Y:S07]  /*9ad0*/  MOV R0, UR21 ;  /* 0x0000001500007c02 */ /* 0x000fee0008000f00 */
.L_x_169:
[----:B-1----:R1:W3:Y:S02]  /*9ae0*/  SYNCS.PHASECHK.TRANS64.TRYWAIT P0, [R0+URZ+0x50], R9 ;  /* 0x00005009000075a7 */ /* 0x0022e400080011ff */
[----:B---3--:R-:W-:Y:S05]  /*9af0*/  @!P0 NANOSLEEP.SYNCS 0x989680 ;  /* 0x009896800000895d */ /* 0x008fea0003900000 */
[----:B------:R-:W3:Y:S02]  /*9b00*/  @!P0 SYNCS.PHASECHK.TRANS64 P0, [R0+URZ+0x50], R9 ;  /* 0x00005009000085a7 */ /* 0x000ee400080010ff */
[----:B---3--:R-:W-:Y:S05]  /*9b10*/  @!P0 BRA `(.L_x_169) ;  /* 0xfffffffc00f08947 */ /* 0x008fea000383ffff */
[----:B------:R-:W-:Y:S05]  /*9b20*/  BRA `(.L_x_170) ;  /* 0xffffffb800747947 */ /* 0x000fea000383ffff */
.L_x_86:
[----:B------:R-:W-:Y:S07]  /*9b30*/  MOV R0, UR21 ;  /* 0x0000001500007c02 */ /* 0x000fee0008000f00 */
.L_x_171:
[----:B-1----:R1:W3:Y:S02]  /*9b40*/  SYNCS.PHASECHK.TRANS64.TRYWAIT P0, [R0+URZ+0x58], R9 ;  /* 0x00005809000075a7 */ /* 0x0022e400080011ff */
[----:B---3--:R-:W-:Y:S05]  /*9b50*/  @!P0 NANOSLEEP.SYNCS 0x989680 ;  /* 0x009896800000895d */ /* 0x008fea0003900000 */
[----:B------:R-:W3:Y:S02]  /*9b60*/  @!P0 SYNCS.PHASECHK.TRANS64 P0, [R0+URZ+0x58], R9 ;  /* 0x00005809000085a7 */ /* 0x000ee400080010ff */
[----:B---3--:R-:W-:Y:S05]  /*9b70*/  @!P0 BRA `(.L_x_171) ;  /* 0xfffffffc00f08947 */ /* 0x008fea000383ffff */
[----:B------:R-:W-:Y:S05]  /*9b80*/  BRA `(.L_x_172) ;  /* 0xffffffb800b87947 */ /* 0x000fea000383ffff */
.L_x_88:
[----:B------:R-:W-:-:S07]  /*9b90*/  MOV R0, UR21 ;  /* 0x0000001500007c02 */ /* 0x000fce0008000f00 */
.L_x_173:
[----:B-1----:R1:W4:Y:S02]  /*9ba0*/  SYNCS.PHASECHK.TRANS64.TRYWAIT P0, [R0+URZ+0x40], R2 ;  /* 0x00004002000075a7 */ /* 0x00232400080011ff */
[----:B----4-:R-:W-:Y:S05]  /*9bb0*/  @!P0 NANOSLEEP.SYNCS 0x989680 ;  /* 0x009896800000895d */ /* 0x010fea0003900000 */
[----:B------:R-:W4:Y:S02]  /*9bc0*/  @!P0 SYNCS.PHASECHK.TRANS64 P0, [R0+URZ+0x40], R2 ;  /* 0x00004002000085a7 */ /* 0x000f2400080010ff */
[----:B----4-:R-:W-:Y:S05]  /*9bd0*/  @!P0 BRA `(.L_x_173) ;  /* 0xfffffffc00f08947 */ /* 0x010fea000383ffff */
[----:B------:R-:W-:Y:S05]  /*9be0*/  BRA `(.L_x_174) ;  /* 0xffffffbc00307947 */ /* 0x000fea000383ffff */
.L_x_89:
[----:B-1----:R-:W-:-:S07]  /*9bf0*/  MOV R0, UR21 ;  /* 0x0000001500007c02 */ /* 0x002fce0008000f00 */
.L_x_175:
[----:B-1----:R1:W4:Y:S02]  /*9c00*/  SYNCS.PHASECHK.TRANS64.TRYWAIT P0, [R0+URZ+0x48], R2 ;  /* 0x00004802000075a7 */ /* 0x00232400080011ff */
[----:B----4-:R-:W-:Y:S05]  /*9c10*/  @!P0 NANOSLEEP.SYNCS 0x989680 ;  /* 0x009896800000895d */ /* 0x010fea0003900000 */
[----:B------:R-:W4:Y:S02]  /*9c20*/  @!P0 SYNCS.PHASECHK.TRANS64 P0, [R0+URZ+0x48], R2 ;  /* 0x00004802000085a7 */ /* 0x000f2400080010ff */
[----:B----4-:R-:W-:Y:S05]  /*9c30*/  @!P0 BRA `(.L_x_175) ;  /* 0xfffffffc00f08947 */ /* 0x010fea000383ffff */
[----:B------:R-:W-:Y:S05]  /*9c40*/  BRA `(.L_x_176) ;  /* 0xffffffbc00207947 */ /* 0x000fea000383ffff */
.L_x_90:
[----:B-1----:R-:W-:-:S07]  /*9c50*/  MOV R0, UR21 ;  /* 0x0000001500007c02 */ /* 0x002fce0008000f00 */
.L_x_177:
[----:B-1----:R1:W4:Y:S02]  /*9c60*/  SYNCS.PHASECHK.TRANS64.TRYWAIT P0, [R0+URZ+0x50], R2 ;  /* 0x00005002000075a7 */ /* 0x00232400080011ff */
[----:B----4-:R-:W-:Y:S05]  /*9c70*/  @!P0 NANOSLEEP.SYNCS 0x989680 ;  /* 0x009896800000895d */ /* 0x010fea0003900000 */
[----:B------:R-:W4:Y:S02]  /*9c80*/  @!P0 SYNCS.PHASECHK.TRANS64 P0, [R0+URZ+0x50], R2 ;  /* 0x00005002000085a7 */ /* 0x000f2400080010ff */
[----:B----4-:R-:W-:Y:S05]  /*9c90*/  @!P0 BRA `(.L_x_177) ;  /* 0xfffffffc00f08947 */ /* 0x010fea000383ffff */
[----:B------:R-:W-:Y:S05]  /*9ca0*/  BRA `(.L_x_178) ;  /* 0xffffffbc00107947 */ /* 0x000fea000383ffff */
.L_x_92:
[----:B-1----:R1:W2:Y:S02]  /*9cb0*/  SYNCS.PHASECHK.TRANS64.TRYWAIT P0, [R3+URZ+0x70], R0 ;  /* 0x00007000030075a7 */ /* 0x0022a400080011ff */
[----:B--2---:R-:W-:Y:S05]  /*9cc0*/  @!P0 NANOSLEEP.SYNCS 0x989680 ;  /* 0x009896800000895d */ /* 0x004fea0003900000 */
[----:B------:R-:W2:Y:S02]  /*9cd0*/  @!P0 SYNCS.PHASECHK.TRANS64 P0, [R3+URZ+0x70], R0 ;  /* 0x00007000030085a7 */ /* 0x000ea400080010ff */
[----:B--2---:R-:W-:Y:S05]  /*9ce0*/  @!P0 BRA `(.L_x_92) ;  /* 0xfffffffc00f08947 */ /* 0x004fea000383ffff */
[----:B------:R-:W-:Y:S05]  /*9cf0*/  BRA `(.L_x_179) ;  /* 0xffffffbc00e47947 */ /* 0x000fea000383ffff */
.L_x_103:
[----:B-1----:R-:W-:Y:S04]  /*9d00*/  MOV R0, UR43 ;  /* 0x0000002b00007c02 */ /* 0x002fe80008000f00 */
[----:B------:R1:W2:Y:S03]  /*9d10*/  SYNCS.PHASECHK.TRANS64.TRYWAIT P1, [R0+URZ+0x20], R3 ;  /* 0x00002003000075a7 */ /* 0x0002a600080211ff */
[----:B--2---:R-:W-:Y:S05]  /*9d20*/  @!P1 NANOSLEEP.SYNCS 0x989680 ;  /* 0x009896800000995d */ /* 0x004fea0003900000 */
[----:B------:R-:W2:Y:S02]  /*9d30*/  @!P1 SYNCS.PHASECHK.TRANS64 P1, [R0+URZ+0x20], R3 ;  /* 0x00002003000095a7 */ /* 0x000ea400080210ff */
[----:B--2---:R-:W-:Y:S05]  /*9d40*/  @!P1 BRA `(.L_x_103) ;  /* 0xfffffffc00ec9947 */ /* 0x004fea000383ffff */
[----:B------:R-:W-:Y:S05]  /*9d50*/  BRA `(.L_x_102) ;  /* 0xffffffcc00807947 */ /* 0x000fea000383ffff */
.L_x_105:
[----:B-1----:R1:W3:Y:S02]  /*9d60*/  SYNCS.PHASECHK.TRANS64.TRYWAIT P0, [R26+URZ+0x90], R2 ;  /* 0x000090021a0075a7 */ /* 0x0022e400080011ff */
[----:B---3--:R-:W-:Y:S05]  /*9d70*/  @!P0 NANOSLEEP.SYNCS 0x989680 ;  /* 0x009896800000895d */ /* 0x008fea0003900000 */
[----:B------:R-:W3:Y:S02]  /*9d80*/  @!P0 SYNCS.PHASECHK.TRANS64 P0, [R26+URZ+0x90], R2 ;  /* 0x000090021a0085a7 */ /* 0x000ee400080010ff */
[----:B---3--:R-:W-:Y:S05]  /*9d90*/  @!P0 BRA `(.L_x_105) ;  /* 0xfffffffc00f08947 */ /* 0x008fea000383ffff */
[----:B------:R-:W-:Y:S05]  /*9da0*/  BRA `(.L_x_104) ;  /* 0xffffffcc00ac7947 */ /* 0x000fea000383ffff */
.L_x_114:
[----:B-1----:R1:W2:Y:S02]  /*9db0*/  SYNCS.PHASECHK.TRANS64.TRYWAIT P0, [R2+URZ+0x20], R0 ;  /* 0x00002000020075a7 */ /* 0x0022a400080011ff */
[----:B--2---:R-:W-:Y:S05]  /*9dc0*/  @!P0 NANOSLEEP.SYNCS 0x989680 ;  /* 0x009896800000895d */ /* 0x004fea0003900000 */
[----:B------:R-:W2:Y:S02]  /*9dd0*/  @!P0 SYNCS.PHASECHK.TRANS64 P0, [R2+URZ+0x20], R0 ;  /* 0x00002000020085a7 */ /* 0x000ea400080010ff */
[----:B--2---:R-:W-:Y:S05]  /*9de0*/  @!P0 BRA `(.L_x_114) ;  /* 0xfffffffc00f08947 */ /* 0x004fea000383ffff */
[----:B------:R-:W-:Y:S05]  /*9df0*/  BRA `(.L_x_113) ;  /* 0xffffffd400d07947 */ /* 0x000fea000383ffff */
.L_x_122:
[----:B-1----:R1:W2:Y:S02]  /*9e00*/  SYNCS.PHASECHK.TRANS64.TRYWAIT P0, [R0+URZ+0x20], R5 ;  /* 0x00002005000075a7 */ /* 0x0022a400080011ff */
[----:B--2---:R-:W-:Y:S05]  /*9e10*/  @!P0 NANOSLEEP.SYNCS 0x989680 ;  /* 0x009896800000895d */ /* 0x004fea0003900000 */
[----:B------:R-:W2:Y:S02]  /*9e20*/  @!P0 SYNCS.PHASECHK.TRANS64 P0, [R0+URZ+0x20], R5 ;  /* 0x00002005000085a7 */ /* 0x000ea400080010ff */
[----:B--2---:R-:W-:Y:S05]  /*9e30*/  @!P0 BRA `(.L_x_122) ;  /* 0xfffffffc00f08947 */ /* 0x004fea000383ffff */
[----:B------:R-:W-:Y:S05]  /*9e40*/  BRA `(.L_x_121) ;  /* 0xffffffe000187947 */ /* 0x000fea000383ffff */
.L_x_130:
[----:B--2---:R2:W3:Y:S02]  /*9e50*/  SYNCS.PHASECHK.TRANS64.TRYWAIT P0, [R2+URZ+0x20], R0 ;  /* 0x00002000020075a7 */ /* 0x0044e400080011ff */
[----:B---3--:R-:W-:Y:S05]  /*9e60*/  @!P0 NANOSLEEP.SYNCS 0x989680 ;  /* 0x009896800000895d */ /* 0x008fea0003900000 */
[----:B------:R-:W3:Y:S02]  /*9e70*/  @!P0 SYNCS.PHASECHK.TRANS64 P0, [R2+URZ+0x20], R0 ;  /* 0x00002000020085a7 */ /* 0x000ee400080010ff */
[----:B---3--:R-:W-:Y:S05]  /*9e80*/  @!P0 BRA `(.L_x_130) ;  /* 0xfffffffc00f08947 */ /* 0x008fea000383ffff */
[----:B------:R-:W-:Y:S05]  /*9e90*/  BRA `(.L_x_129) ;  /* 0xffffffe800607947 */ /* 0x000fea000383ffff */
        .weak           $__internal_0_$__cuda_sm10x_tcgen05_guardrail_trap_col_being_dealloced_not_returned_by_alloc
        .type           $__internal_0_$__cuda_sm10x_tcgen05_guardrail_trap_col_being_dealloced_not_returned_by_alloc,@function
        .size           $__internal_0_$__cuda_sm10x_tcgen05_guardrail_trap_col_being_dealloced_not_returned_by_alloc,($__internal_1_$__cuda_sm10x_tcgen05_guardrail_trap_phase_invalid_during_alloc - $__internal_0_$__cuda_sm10x_tcgen05_guardrail_trap_col_being_dealloced_not_returned_by_alloc)
$__internal_0_$__cuda_sm10x_tcgen05_guardrail_trap_col_being_dealloced_not_returned_by_alloc:
[----:B------:R-:W-:Y:S05]  /*9ea0*/  BPT.TRAP 0x1 ;  /* 0x000000040000795c */ /* 0x000fea0000300000 */
[----:B------:R-:W-:-:S04]  /*9eb0*/  HFMA2 R3, -RZ, RZ, 0, 0 ;  /* 0x00000000ff037431 */ /* 0x000fc800000001ff */
[----:B------:R-:W-:Y:S05]  /*9ec0*/  RET.REL.NODEC R2 `(_ZN7cutlass13device_kernelINS_4gemm6kernel13GemmUniversalIN4cute5tupleIJiiiiEEENS1_10collective13CollectiveMmaINS1_35MainloopSm100TmaUmmaWarpSpecializedILi2ELi2ELi4ENS5_IJNS4_1CILi2EEESB_NSA_ILi1EEEEEEEENS5_IJNSA_ILi64EEENSA_ILi128EEESG_EEENS_10tfloat32_tENS5_IJlSC_lEEESI_SJ_NS4_8TiledMMAINS4_8MMA_AtomIJNS4_17SM100_MMA_TF32_SSISI_SI_fLi64ELi128ELNS4_4UMMA5MajorE0ELSO_0ELNSN_7ScaleInE0ELSP_0EEEEEENS4_6LayoutINS5_IJSC_SC_SC_EEENS5_IJNSA_ILi0EEESU_SU_EEEEENS5_IJNS4_10UnderscoreESX_SX_EEEEENS4_23SM90_TMA_LOAD_MULTICASTENS4_14ComposedLayoutINS4_7SwizzleILi3ELi4ELi3EEENS4_18smem_ptr_flag_bitsILi32EEENSS_INS5_IJNSA_ILi8EEENSA_ILi32EEEEEENS5_IJS17_SC_EEEEEEEvNS4_8identityES10_S1B_vS1C_EENS_8epilogue10collective18CollectiveEpilogueINS1E_23Sm100TmaWarpSpecializedILi4ELi2ELi16ELb1ELb0EEEJSH_NS5_IJNSS_ISF_SC_EENSS_IS17_SC_EEEEESI_SJ_SI_SJ_NS1E_6fusion15FusionCallbacksIS1I_NS1M_17LinearCombinationISI_fSI_fLNS_15FloatRoundStyleE2EEESH_S1L_JEEENS4_5SM1004TMEM4LOAD26SM100_TMEM_LOAD_16dp128b8xENS4_13SM90_TMA_LOADES1B_NS4_17SM75_U32x4_LDSM_NENS4_14SM90_TMA_STOREES1B_NS4_17SM90_U32x4_STSM_NENS4_39AutoVectorizingCopyWithAssumedAlignmentILi128EEEEEEvvEEEEvNT_6ParamsE) ;  /* 0xffffff60024c7950 */ /* 0x000fea0003c3ffff */
        .weak           $__internal_1_$__cuda_sm10x_tcgen05_guardrail_trap_phase_invalid_during_alloc
        .type           $__internal_1_$__cuda_sm10x_tcgen05_guardrail_trap_phase_invalid_during_alloc,@function
        .size           $__internal_1_$__cuda_sm10x_tcgen05_guardrail_trap_phase_invalid_during_alloc,($__internal_2_$__cuda_sm10x_tcgen05_guardrail_trap_unallocated_columns_being_dealloced - $__internal_1_$__cuda_sm10x_tcgen05_guardrail_trap_phase_invalid_during_alloc)
$__internal_1_$__cuda_sm10x_tcgen05_guardrail_trap_phase_invalid_during_alloc:
[----:B------:R-:W-:Y:S05]  /*9ed0*/  BPT.TRAP 0x1 ;  /* 0x000000040000795c */ /* 0x000fea0000300000 */
[----:B------:R-:W-:-:S04]  /*9ee0*/  MOV R5, 0x0 ;  /* 0x0000000000057802 */ /* 0x000fc80000000f00 */
[----:B------:R-:W-:Y:S05]  /*9ef0*/  RET.REL.NODEC R4 `(_ZN7cutlass13device_kernelINS_4gemm6kernel13GemmUniversalIN4cute5tupleIJiiiiEEENS1_10collective13CollectiveMmaINS1_35MainloopSm100TmaUmmaWarpSpecializedILi2ELi2ELi4ENS5_IJNS4_1CILi2EEESB_NSA_ILi1EEEEEEEENS5_IJNSA_ILi64EEENSA_ILi128EEESG_EEENS_10tfloat32_tENS5_IJlSC_lEEESI_SJ_NS4_8TiledMMAINS4_8MMA_AtomIJNS4_17SM100_MMA_TF32_SSISI_SI_fLi64ELi128ELNS4_4UMMA5MajorE0ELSO_0ELNSN_7ScaleInE0ELSP_0EEEEEENS4_6LayoutINS5_IJSC_SC_SC_EEENS5_IJNSA_ILi0EEESU_SU_EEEEENS5_IJNS4_10UnderscoreESX_SX_EEEEENS4_23SM90_TMA_LOAD_MULTICASTENS4_14ComposedLayoutINS4_7SwizzleILi3ELi4ELi3EEENS4_18smem_ptr_flag_bitsILi32EEENSS_INS5_IJNSA_ILi8EEENSA_ILi32EEEEEENS5_IJS17_SC_EEEEEEEvNS4_8identityES10_S1B_vS1C_EENS_8epilogue10collective18CollectiveEpilogueINS1E_23Sm100TmaWarpSpecializedILi4ELi2ELi16ELb1ELb0EEEJSH_NS5_IJNSS_ISF_SC_EENSS_IS17_SC_EEEEESI_SJ_SI_SJ_NS1E_6fusion15FusionCallbacksIS1I_NS1M_17LinearCombinationISI_fSI_fLNS_15FloatRoundStyleE2EEESH_S1L_JEEENS4_5SM1004TMEM4LOAD26SM100_TMEM_LOAD_16dp128b8xENS4_13SM90_TMA_LOADES1B_NS4_17SM75_U32x4_LDSM_NENS4_14SM90_TMA_STOREES1B_NS4_17SM90_U32x4_STSM_NENS4_39AutoVectorizingCopyWithAssumedAlignmentILi128EEEEEEvvEEEEvNT_6ParamsE) ;  /* 0xffffff6004407950 */ /* 0x000fea0003c3ffff */
        .weak           $__internal_2_$__cuda_sm10x_tcgen05_guardrail_trap_unallocated_columns_being_dealloced
        .type           $__internal_2_$__cuda_sm10x_tcgen05_guardrail_trap_unallocated_columns_being_dealloced,@function
        .size           $__internal_2_$__cuda_sm10x_tcgen05_guardrail_trap_unallocated_columns_being_dealloced,(.L_x_181 - $__internal_2_$__cuda_sm10x_tcgen05_guardrail_trap_unallocated_columns_being_dealloced)
$__internal_2_$__cuda_sm10x_tcgen05_guardrail_trap_unallocated_columns_being_dealloced:
[----:B------:R-:W-:Y:S05]  /*9f00*/  BPT.TRAP 0x1 ;  /* 0x000000040000795c */ /* 0x000fea0000300000 */
[----:B------:R-:W-:-:S04]  /*9f10*/  HFMA2 R3, -RZ, RZ, 0, 0 ;  /* 0x00000000ff037431 */ /* 0x000fc800000001ff */
[----:B------:R-:W-:Y:S05]  /*9f20*/  RET.REL.NODEC R2 `(_ZN7cutlass13device_kernelINS_4gemm6kernel13GemmUniversalIN4cute5tupleIJiiiiEEENS1_10collective13CollectiveMmaINS1_35MainloopSm100TmaUmmaWarpSpecializedILi2ELi2ELi4ENS5_IJNS4_1CILi2EEESB_NSA_ILi1EEEEEEEENS5_IJNSA_ILi64EEENSA_ILi128EEESG_EEENS_10tfloat32_tENS5_IJlSC_lEEESI_SJ_NS4_8TiledMMAINS4_8MMA_AtomIJNS4_17SM100_MMA_TF32_SSISI_SI_fLi64ELi128ELNS4_4UMMA5MajorE0ELSO_0ELNSN_7ScaleInE0ELSP_0EEEEEENS4_6LayoutINS5_IJSC_SC_SC_EEENS5_IJNSA_ILi0EEESU_SU_EEEEENS5_IJNS4_10UnderscoreESX_SX_EEEEENS4_23SM90_TMA_LOAD_MULTICASTENS4_14ComposedLayoutINS4_7SwizzleILi3ELi4ELi3EEENS4_18smem_ptr_flag_bitsILi32EEENSS_INS5_IJNSA_ILi8EEENSA_ILi32EEEEEENS5_IJS17_SC_EEEEEEEvNS4_8identityES10_S1B_vS1C_EENS_8epilogue10collective18CollectiveEpilogueINS1E_23Sm100TmaWarpSpecializedILi4ELi2ELi16ELb1ELb0EEEJSH_NS5_IJNSS_ISF_SC_EENSS_IS17_SC_EEEEESI_SJ_SI_SJ_NS1E_6fusion15FusionCallbacksIS1I_NS1M_17LinearCombinationISI_fSI_fLNS_15FloatRoundStyleE2EEESH_S1L_JEEENS4_5SM1004TMEM4LOAD26SM100_TMEM_LOAD_16dp128b8xENS4_13SM90_TMA_LOADES1B_NS4_17SM75_U32x4_LDSM_NENS4_14SM90_TMA_STOREES1B_NS4_17SM90_U32x4_STSM_NENS4_39AutoVectorizingCopyWithAssumedAlignmentILi128EEEEEEvvEEEEvNT_6ParamsE) ;  /* 0xffffff6002347950 */ /* 0x000fea0003c3ffff */
.L_x_180:
[----:B------:R-:W-:-:S00]  /*9f30*/  BRA `(.L_x_180) ;  /* 0xfffffffc00fc7947 */ /* 0x000fc0000383ffff */
[----:B------:R-:W-:-:S00]  /*9f40*/  NOP ;  /* 0x0000000000007918 */ /* 0x000fc00000000000 */
        /* <DEDUP_REMOVED lines=11> */
.L_x_181:


//--------------------- .nv.global.init           --------------------------
	.section	.nv.global.init,"aw",@progbits
.nv.global.init:
	.type		$str$27,@object
	.size		$str$27,($str$28 - $str$27)
$str$27:
        /*0000*/ 	.byte	0x28, 0x61, 0x64, 0x64, 0x72, 0x65, 0x73, 0x73, 0x20, 0x26, 0x20, 0x6d, 0x61, 0x73, 0x6b, 0x29
        /*0010*/ 	.byte	0x20, 0x3d, 0x3d, 0x20, 0x30, 0x00
	.type		$str$28,@object
	.size		$str$28,($str$26 - $str$28)
$str$28:
        /*0016*/ 	.byte	0x2f, 0x74, 0x6d, 0x70, 0x2f, 0x63, 0x75, 0x74, 0x6c, 0x61, 0x73, 0x73, 0x5f, 0x73, 0x77, 0x65
        /*0026*/ 	.byte	0x65, 0x70, 0x5f, 0x73, 0x72, 0x63, 0x2f, 0x69, 0x6e, 0x63, 0x6c, 0x75, 0x64, 0x65, 0x2f, 0x63
        /*0036*/ 	.byte	0x75, 0x74, 0x65, 0x2f, 0x70, 0x6f, 0x69, 0x6e, 0x74, 0x65, 0x72, 0x5f, 0x66, 0x6c, 0x61, 0x67
        /*0046*/ 	.byte	0x67, 0x65, 0x64, 0x2e, 0x68, 0x70, 0x70, 0x00
	.type		$str$26,@object
	.size		$str$26,($str$25 - $str$26)
$str$26:
        /*004e*/ 	.byte	0x2f, 0x74, 0x6d, 0x70, 0x2f, 0x63, 0x75, 0x74, 0x6c, 0x61, 0x73, 0x73, 0x5f, 0x73, 0x77, 0x65
        /*005e*/ 	.byte	0x65, 0x70, 0x5f, 0x73, 0x72, 0x63, 0x2f, 0x69, 0x6e, 0x63, 0x6c, 0x75, 0x64, 0x65, 0x2f, 0x63
        /*006e*/ 	.byte	0x75, 0x74, 0x65, 0x2f, 0x61, 0x74, 0x6f, 0x6d, 0x2f, 0x63, 0x6f, 0x70, 0x79, 0x5f, 0x74, 0x72
        /*007e*/ 	.byte	0x61, 0x69, 0x74, 0x73, 0x5f, 0x73, 0x6d, 0x31, 0x30, 0x30, 0x2e, 0x68, 0x70, 0x70, 0x00
	.type		$str$25,@object
	.size		$str$25,(__unnamed_1 - $str$25)
$str$25:
        /*008d*/ 	.byte	0x28, 0x28, 0x75, 0x69, 0x6e, 0x74, 0x33, 0x32, 0x5f, 0x74, 0x28, 0x74, 0x68, 0x72, 0x65, 0x61
        /*009d*/ 	.byte	0x64, 0x49, 0x64, 0x78, 0x2e, 0x78, 0x29, 0x20, 0x2f, 0x20, 0x33, 0x32, 0x29, 0x20, 0x25, 0x20
        /*00ad*/ 	.byte	0x34, 0x29, 0x20, 0x3d, 0x3d, 0x20, 0x28, 0x28, 0x28, 0x74, 0x6d, 0x65, 0x6d, 0x5f, 0x61, 0x64
        /*00bd*/ 	.byte	0x64, 0x72, 0x20, 0x3e, 0x3e, 0x20, 0x31, 0x36, 0x29, 0x20, 0x2f, 0x20, 0x33, 0x32, 0x29, 0x20
        /*00cd*/ 	.byte	0x25, 0x20, 0x34, 0x29, 0x00
	.type		__unnamed_1,@object
	.size		__unnamed_1,(__unnamed_2 - __unnamed_1)
__unnamed_1:
        /*00d2*/ 	.byte	0x61, 0x75, 0x74, 0x6f, 0x20, 0x63, 0x75, 0x74, 0x65, 0x3a, 0x3a, 0x61, 0x73, 0x5f, 0x70, 0x6f
        /* <DEDUP_REMOVED lines=24> */
        /*0262*/ 	.byte	0x30, 0x34, 0x38, 0x3e, 0x3e, 0x3e, 0x3e, 0x5d, 0x00
	.type		__unnamed_2,@object
	.size		__unnamed_2,(.L_2 - __unnamed_2)
__unnamed_2:
        /* <DEDUP_REMOVED lines=45> */
        /*053b*/ 	.byte	0x3e, 0x3e, 0x3e, 0x5d, 0x00
.L_2:


//--------------------- .nv.shared._ZN7cutlass13device_kernelINS_4gemm6kernel13GemmUniversalIN4cute5tupleIJiiiiEEENS1_10collective13CollectiveMmaINS1_35MainloopSm100TmaUmmaWarpSpecializedILi2ELi2ELi4ENS5_IJNS4_1CILi2EEESB_NSA_ILi1EEEEEEEENS5_IJNSA_ILi64EEENSA_ILi128EEESG_EEENS_10tfloat32_tENS5_IJlSC_lEEESI_SJ_NS4_8TiledMMAINS4_8MMA_AtomIJNS4_17SM100_MMA_TF32_SSISI_SI_fLi64ELi128ELNS4_4UMMA5MajorE0ELSO_0ELNSN_7ScaleInE0ELSP_0EEEEEENS4_6LayoutINS5_IJSC_SC_SC_EEENS5_IJNSA_ILi0EEESU_SU_EEEEENS5_IJNS4_10UnderscoreESX_SX_EEEEENS4_23SM90_TMA_LOAD_MULTICASTENS4_14ComposedLayoutINS4_7SwizzleILi3ELi4ELi3EEENS4_18smem_ptr_flag_bitsILi32EEENSS_INS5_IJNSA_ILi8EEENSA_ILi32EEEEEENS5_IJS17_SC_EEEEEEEvNS4_8identityES10_S1B_vS1C_EENS_8epilogue10collective18CollectiveEpilogueINS1E_23Sm100TmaWarpSpecializedILi4ELi2ELi16ELb1ELb0EEEJSH_NS5_IJNSS_ISF_SC_EENSS_IS17_SC_EEEEESI_SJ_SI_SJ_NS1E_6fusion15FusionCallbacksIS1I_NS1M_17LinearCombinationISI_fSI_fLNS_15FloatRoundStyleE2EEESH_S1L_JEEENS4_5SM1004TMEM4LOAD26SM100_TMEM_LOAD_16dp128b8xENS4_13SM90_TMA_LOADES1B_NS4_17SM75_U32x4_LDSM_NENS4_14SM90_TMA_STOREES1B_NS4_17SM90_U32x4_STSM_NENS4_39AutoVectorizingCopyWithAssumedAlignmentILi128EEEEEEvvEEEEvNT_6ParamsE --------------------------
	.section	.nv.shared._ZN7cutlass13device_kernelINS_4gemm6kernel13GemmUniversalIN4cute5tupleIJiiiiEEENS1_10collective13CollectiveMmaINS1_35MainloopSm100TmaUmmaWarpSpecializedILi2ELi2ELi4ENS5_IJNS4_1CILi2EEESB_NSA_ILi1EEEEEEEENS5_IJNSA_ILi64EEENSA_ILi128EEESG_EEENS_10tfloat32_tENS5_IJlSC_lEEESI_SJ_NS4_8TiledMMAINS4_8MMA_AtomIJNS4_17SM100_MMA_TF32_SSISI_SI_fLi64ELi128ELNS4_4UMMA5MajorE0ELSO_0ELNSN_7ScaleInE0ELSP_0EEEEEENS4_6LayoutINS5_IJSC_SC_SC_EEENS5_IJNSA_ILi0EEESU_SU_EEEEENS5_IJNS4_10UnderscoreESX_SX_EEEEENS4_23SM90_TMA_LOAD_MULTICASTENS4_14ComposedLayoutINS4_7SwizzleILi3ELi4ELi3EEENS4_18smem_ptr_flag_bitsILi32EEENSS_INS5_IJNSA_ILi8EEENSA_ILi32EEEEEENS5_IJS17_SC_EEEEEEEvNS4_8identityES10_S1B_vS1C_EENS_8epilogue10collective18CollectiveEpilogueINS1E_23Sm100TmaWarpSpecializedILi4ELi2ELi16ELb1ELb0EEEJSH_NS5_IJNSS_ISF_SC_EENSS_IS17_SC_EEEEESI_SJ_SI_SJ_NS1E_6fusion15FusionCallbacksIS1I_NS1M_17LinearCombinationISI_fSI_fLNS_15FloatRoundStyleE2EEESH_S1L_JEEENS4_5SM1004TMEM4LOAD26SM100_TMEM_LOAD_16dp128b8xENS4_13SM90_TMA_LOADES1B_NS4_17SM75_U32x4_LDSM_NENS4_14SM90_TMA_STOREES1B_NS4_17SM90_U32x4_STSM_NENS4_39AutoVectorizingCopyWithAssumedAlignmentILi128EEEEEEvvEEEEvNT_6ParamsE,"aw",@nobits
	.sectionflags	@""
	.align	16
	.zero		1024


//--------------------- .nv.shared.reserved.0     --------------------------
	.section	.nv.shared.reserved.0,"aw",@nobits
	.weak		__nv_reservedSMEM_offset_0_alias
	.size		__nv_reservedSMEM_offset_0_alias, 0, 64
	.other		__nv_reservedSMEM_offset_0_alias,@"STO_CUDA_RESERVED_SHARED STV_DEFAULT"
__nv_reservedSMEM_offset_0_alias:
	.zero		0
.nv.shared.reserved.0:
	.zero		64
	.weak		__nv_reservedSMEM_tcgen05_partition
	.type		__nv_reservedSMEM_tcgen05_partition,@object
	.size		__nv_reservedSMEM_tcgen05_partition,(.L_0 - __nv_reservedSMEM_tcgen05_partition)
__nv_reservedSMEM_tcgen05_partition:
	.zero		32
.L_0:


//--------------------- .nv.global                --------------------------
	.section	.nv.global,"aw",@nobits
.nv.global:
	.type		_ZN40_INTERNAL_cfff29c4_4_k_cu_36e1251e_287324cute1_E,@object
	.size		_ZN40_INTERNAL_cfff29c4_4_k_cu_36e1251e_287324cute1_E,(_ZN40_INTERNAL_cfff29c4_4_k_cu_36e1251e_287324cuda3std3__45__cpo6cbeginE - _ZN40_INTERNAL_cfff29c4_4_k_cu_36e1251e_287324cute1_E)
_ZN40_INTERNAL_cfff29c4_4_k_cu_36e1251e_287324cute1_E:
	.zero		1
	.type		_ZN40_INTERNAL_cfff29c4_4_k_cu_36e1251e_287324cuda3std3__45__cpo6cbeginE,@object
	.size		_ZN40_INTERNAL_cfff29c4_4_k_cu_36e1251e_287324cuda3std3__45__cpo6cbeginE,(_ZN40_INTERNAL_cfff29c4_4_k_cu_36e1251e_287324cuda3std3__48in_placeE - _ZN40_INTERNAL_cfff29c4_4_k_cu_36e1251e_287324cuda3std3__45__cpo6cbeginE)
_ZN40_INTERNAL_cfff29c4_4_k_cu_36e1251e_287324cuda3std3__45__cpo6cbeginE:
	.zero		1
	.type		_ZN40_INTERNAL_cfff29c4_4_k_cu_36e1251e_287324cuda3std3__48in_placeE,@object
	.size		_ZN40_INTERNAL_cfff29c4_4_k_cu_36e1251e_287324cuda3std3__48in_placeE,(_ZN40_INTERNAL_cfff29c4_4_k_cu_36e1251e_287324cuda3std6ranges3__45__cpo9iter_moveE - _ZN40_INTERNAL_cfff29c4_4_k_cu_36e1251e_287324cuda3std3__48in_placeE)
_ZN40_INTERNAL_cfff29c4_4_k_cu_36e1251e_287324cuda3std3__48in_placeE:
	.zero		1
	.type		_ZN40_INTERNAL_cfff29c4_4_k_cu_36e1251e_287324cuda3std6ranges3__45__cpo9iter_moveE,@object
	.size		_ZN40_INTERNAL_cfff29c4_4_k_cu_36e1251e_287324cuda3std6ranges3__45__cpo9iter_moveE,(_ZN40_INTERNAL_cfff29c4_4_k_cu_36e1251e_287324cuda3std3__45__cpo5beginE - _ZN40_INTERNAL_cfff29c4_4_k_cu_36e1251e_287324cuda3std6ranges3__45__cpo9iter_moveE)
_ZN40_INTERNAL_cfff29c4_4_k_cu_36e1251e_287324cuda3std6ranges3__45__cpo9iter_moveE:
	.zero		1
	.type		_ZN40_INTERNAL_cfff29c4_4_k_cu_36e1251e_287324cuda3std3__45__cpo5beginE,@object
	.size		_ZN40_INTERNAL_cfff29c4_4_k_cu_36e1251e_287324cuda3std3__45__cpo5beginE,(_ZN40_INTERNAL_cfff29c4_4_k_cu_36e1251e_287324cuda3std3__442_GLOBAL__N__cfff29c4_4_k_cu_36e1251e_287326ignoreE - _ZN40_INTERNAL_cfff29c4_4_k_cu_36e1251e_287324cuda3std3__45__cpo5beginE)
_ZN40_INTERNAL_cfff29c4_4_k_cu_36e1251e_287324cuda3std3__45__cpo5beginE:
	.zero		1
	.type		_ZN40_INTERNAL_cfff29c4_4_k_cu_36e1251e_287324cuda3std3__442_GLOBAL__N__cfff29c4_4_k_cu_36e1251e_287326ignoreE,@object
	.size		_ZN40_INTERNAL_cfff29c4_4_k_cu_36e1251e_287324cuda3std3__442_GLOBAL__N__cfff29c4_4_k_cu_36e1251e_287326ignoreE,(_ZN40_INTERNAL_cfff29c4_4_k_cu_36e1251e_287324cute7productE - _ZN40_INTERNAL_cfff29c4_4_k_cu_36e1251e_287324cuda3std3__442_GLOBAL__N__cfff29c4_4_k_cu_36e1251e_287326ignoreE)
_ZN40_INTERNAL_cfff29c4_4_k_cu_36e1251e_287324cuda3std3__442_GLOBAL__N__cfff29c4_4_k_cu_36e1251e_287326ignoreE:
	.zero		1
	.type		_ZN40_INTERNAL_cfff29c4_4_k_cu_36e1251e_287324cute7productE,@object
	.size		_ZN40_INTERNAL_cfff29c4_4_k_cu_36e1251e_287324cute7productE,(_ZN40_INTERNAL_cfff29c4_4_k_cu_36e1251e_287324cuda3std3__45__cpo3endE - _ZN40_INTERNAL_cfff29c4_4_k_cu_36e1251e_287324cute7productE)
_ZN40_INTERNAL_cfff29c4_4_k_cu_36e1251e_287324cute7productE:
	.zero		1
	.type		_ZN40_INTERNAL_cfff29c4_4_k_cu_36e1251e_287324cuda3std3__45__cpo3endE,@object
	.size		_ZN40_INTERNAL_cfff29c4_4_k_cu_36e1251e_287324cuda3std3__45__cpo3endE,(_ZN40_INTERNAL_cfff29c4_4_k_cu_36e1251e_287324cuda3std3__419piecewise_constructE - _ZN40_INTERNAL_cfff29c4_4_k_cu_36e1251e_287324cuda3std3__45__cpo3endE)
_ZN40_INTERNAL_cfff29c4_4_k_cu_36e1251e_287324cuda3std3__45__cpo3endE:
	.zero		1
	.type		_ZN40_INTERNAL_cfff29c4_4_k_cu_36e1251e_287324cuda3std3__419piecewise_constructE,@object
	.size		_ZN40_INTERNAL_cfff29c4_4_k_cu_36e1251e_287324cuda3std3__419piecewise_constructE,(_ZN40_INTERNAL_cfff29c4_4_k_cu_36e1251e_287324cuda3std3__45__cpo4cendE - _ZN40_INTERNAL_cfff29c4_4_k_cu_36e1251e_287324cuda3std3__419piecewise_constructE)
_ZN40_INTERNAL_cfff29c4_4_k_cu_36e1251e_287324cuda3std3__419piecewise_constructE:
	.zero		1
	.type		_ZN40_INTERNAL_cfff29c4_4_k_cu_36e1251e_287324cuda3std3__45__cpo4cendE,@object
	.size		_ZN40_INTERNAL_cfff29c4_4_k_cu_36e1251e_287324cuda3std3__45__cpo4cendE,(_ZN40_INTERNAL_cfff29c4_4_k_cu_36e1251e_287324cuda3std6ranges3__45__cpo4swapE - _ZN40_INTERNAL_cfff29c4_4_k_cu_36e1251e_287324cuda3std3__45__cpo4cendE)
_ZN40_INTERNAL_cfff29c4_4_k_cu_36e1251e_287324cuda3std3__45__cpo4cendE:
	.zero		1
	.type		_ZN40_INTERNAL_cfff29c4_4_k_cu_36e1251e_287324cuda3std6ranges3__45__cpo4swapE,@object
	.size		_ZN40_INTERNAL_cfff29c4_4_k_cu_36e1251e_287324cuda3std6ranges3__45__cpo4swapE,(.L_10 - _ZN40_INTERNAL_cfff29c4_4_k_cu_36e1251e_287324cuda3std6ranges3__45__cpo4swapE)
_ZN40_INTERNAL_cfff29c4_4_k_cu_36e1251e_287324cuda3std6ranges3__45__cpo4swapE:
	.zero		1
.L_10:


//--------------------- .nv.constant0._ZN7cutlass13device_kernelINS_4gemm6kernel13GemmUniversalIN4cute5tupleIJiiiiEEENS1_10collective13CollectiveMmaINS1_35MainloopSm100TmaUmmaWarpSpecializedILi2ELi2ELi4ENS5_IJNS4_1CILi2EEESB_NSA_ILi1EEEEEEEENS5_IJNSA_ILi64EEENSA_ILi128EEESG_EEENS_10tfloat32_tENS5_IJlSC_lEEESI_SJ_NS4_8TiledMMAINS4_8MMA_AtomIJNS4_17SM100_MMA_TF32_SSISI_SI_fLi64ELi128ELNS4_4UMMA5MajorE0ELSO_0ELNSN_7ScaleInE0ELSP_0EEEEEENS4_6LayoutINS5_IJSC_SC_SC_EEENS5_IJNSA_ILi0EEESU_SU_EEEEENS5_IJNS4_10UnderscoreESX_SX_EEEEENS4_23SM90_TMA_LOAD_MULTICASTENS4_14ComposedLayoutINS4_7SwizzleILi3ELi4ELi3EEENS4_18smem_ptr_flag_bitsILi32EEENSS_INS5_IJNSA_ILi8EEENSA_ILi32EEEEEENS5_IJS17_SC_EEEEEEEvNS4_8identityES10_S1B_vS1C_EENS_8epilogue10collective18CollectiveEpilogueINS1E_23Sm100TmaWarpSpecializedILi4ELi2ELi16ELb1ELb0EEEJSH_NS5_IJNSS_ISF_SC_EENSS_IS17_SC_EEEEESI_SJ_SI_SJ_NS1E_6fusion15FusionCallbacksIS1I_NS1M_17LinearCombinationISI_fSI_fLNS_15FloatRoundStyleE2EEESH_S1L_JEEENS4_5SM1004TMEM4LOAD26SM100_TMEM_LOAD_16dp128b8xENS4_13SM90_TMA_LOADES1B_NS4_17SM75_U32x4_LDSM_NENS4_14SM90_TMA_STOREES1B_NS4_17SM90_U32x4_STSM_NENS4_39AutoVectorizingCopyWithAssumedAlignmentILi128EEEEEEvvEEEEvNT_6ParamsE --------------------------
	.section	.nv.constant0._ZN7cutlass13device_kernelINS_4gemm6kernel13GemmUniversalIN4cute5tupleIJiiiiEEENS1_10collective13CollectiveMmaINS1_35MainloopSm100TmaUmmaWarpSpecializedILi2ELi2ELi4ENS5_IJNS4_1CILi2EEESB_NSA_ILi1EEEEEEEENS5_IJNSA_ILi64EEENSA_ILi128EEESG_EEENS_10tfloat32_tENS5_IJlSC_lEEESI_SJ_NS4_8TiledMMAINS4_8MMA_AtomIJNS4_17SM100_MMA_TF32_SSISI_SI_fLi64ELi128ELNS4_4UMMA5MajorE0ELSO_0ELNSN_7ScaleInE0ELSP_0EEEEEENS4_6LayoutINS5_IJSC_SC_SC_EEENS5_IJNSA_ILi0EEESU_SU_EEEEENS5_IJNS4_10UnderscoreESX_SX_EEEEENS4_23SM90_TMA_LOAD_MULTICASTENS4_14ComposedLayoutINS4_7SwizzleILi3ELi4ELi3EEENS4_18smem_ptr_flag_bitsILi32EEENSS_INS5_IJNSA_ILi8EEENSA_ILi32EEEEEENS5_IJS17_SC_EEEEEEEvNS4_8identityES10_S1B_vS1C_EENS_8epilogue10collective18CollectiveEpilogueINS1E_23Sm100TmaWarpSpecializedILi4ELi2ELi16ELb1ELb0EEEJSH_NS5_IJNSS_ISF_SC_EENSS_IS17_SC_EEEEESI_SJ_SI_SJ_NS1E_6fusion15FusionCallbacksIS1I_NS1M_17LinearCombinationISI_fSI_fLNS_15FloatRoundStyleE2EEESH_S1L_JEEENS4_5SM1004TMEM4LOAD26SM100_TMEM_LOAD_16dp128b8xENS4_13SM90_TMA_LOADES1B_NS4_17SM75_U32x4_LDSM_NENS4_14SM90_TMA_STOREES1B_NS4_17SM90_U32x4_STSM_NENS4_39AutoVectorizingCopyWithAssumedAlignmentILi128EEEEEEvvEEEEvNT_6ParamsE,"a",@progbits
	.sectionflags	@""
	.align	4
.nv.constant0._ZN7cutlass13device_kernelINS_4gemm6kernel13GemmUniversalIN4cute5tupleIJiiiiEEENS1_10collective13CollectiveMmaINS1_35MainloopSm100TmaUmmaWarpSpecializedILi2ELi2ELi4ENS5_IJNS4_1CILi2EEESB_NSA_ILi1EEEEEEEENS5_IJNSA_ILi64EEENSA_ILi128EEESG_EEENS_10tfloat32_tENS5_IJlSC_lEEESI_SJ_NS4_8TiledMMAINS4_8MMA_AtomIJNS4_17SM100_MMA_TF32_SSISI_SI_fLi64ELi128ELNS4_4UMMA5MajorE0ELSO_0ELNSN_7ScaleInE0ELSP_0EEEEEENS4_6LayoutINS5_IJSC_SC_SC_EEENS5_IJNSA_ILi0EEESU_SU_EEEEENS5_IJNS4_10UnderscoreESX_SX_EEEEENS4_23SM90_TMA_LOAD_MULTICASTENS4_14ComposedLayoutINS4_7SwizzleILi3ELi4ELi3EEENS4_18smem_ptr_flag_bitsILi32EEENSS_INS5_IJNSA_ILi8EEENSA_ILi32EEEEEENS5_IJS17_SC_EEEEEEEvNS4_8identityES10_S1B_vS1C_EENS_8epilogue10collective18CollectiveEpilogueINS1E_23Sm100TmaWarpSpecializedILi4ELi2ELi16ELb1ELb0EEEJSH_NS5_IJNSS_ISF_SC_EENSS_IS17_SC_EEEEESI_SJ_SI_SJ_NS1E_6fusion15FusionCallbacksIS1I_NS1M_17LinearCombinationISI_fSI_fLNS_15FloatRoundStyleE2EEESH_S1L_JEEENS4_5SM1004TMEM4LOAD26SM100_TMEM_LOAD_16dp128b8xENS4_13SM90_TMA_LOADES1B_NS4_17SM75_U32x4_LDSM_NENS4_14SM90_TMA_STOREES1B_NS4_17SM90_U32x4_STSM_NENS4_39AutoVectorizingCopyWithAssumedAlignmentILi128EEEEEEvvEEEEvNT_6ParamsE:
	.zero		2944


//--------------------- SYMBOLS --------------------------

	.type		.nv.reservedSmem.offset0,@object
	.size		.nv.reservedSmem.offset0,0x4
	.type		.nv.reservedSmem.cap,@object
	.size		.nv.reservedSmem.cap,0x4
	.type		__assertfail,@function
